	.target	sm_90a

	.elftype	@"ET_EXEC"


//--------------------- .note.nv.tkinfo           --------------------------
	.section	.note.nv.tkinfo,"",@"SHT_NOTE"
	.sectionflags	@"SHF_NOTE_NV_TKINFO"
	.tkinfo
        /*0018*/ 	.word	0x00000002
        /*0030*/ 	.string	""
        /*0030*/ 	.string	"ptxas"
        /*0030*/ 	.string	"Cuda compilation tools, release 13.0, V13.0.88"
        /*0030*/ 	.string	"Build cuda_13.0.r13.0/compiler.36424714_0"
        /*0030*/ 	.string	"-arch sm_90a -m 64 "



//--------------------- .note.nv.cuinfo           --------------------------
	.section	.note.nv.cuinfo,"",@"SHT_NOTE"
	.sectionflags	@"SHF_NOTE_NV_CUINFO"
        /*0018*/ 	.short	0x0002
        /*001a*/ 	.short	0x005a
        /*001c*/ 	.short	0x0082
	.zero		2


//--------------------- .nv.info                  --------------------------
	.section	.nv.info,"",@"SHT_CUDA_INFO"
	.align	4


	//----- nvinfo : EIATTR_REGCOUNT
	.align		4
        /*0000*/ 	.byte	0x04, 0x2f
        /*0002*/ 	.short	(.L_15 - .L_14)
	.align		4
.L_14:
        /*0004*/ 	.word	index@(_ZN7cutlass13device_kernelINS_4gemm6kernel13GemmUniversalIN4cute5tupleIJiiiiEEENS1_10collective13CollectiveMmaINS1_34MainloopSm90TmaGmmaWarpSpecializedILi3ENS5_IJNS4_1CILi1EEESB_SB_EEENS1_35KernelTmaWarpSpecializedCooperativeEEENS5_IJNSA_ILi128EEESF_SF_EEENS_10bfloat16_tENS5_IJlSB_lEEESH_SI_NS4_8TiledMMAINS4_8MMA_AtomIJNS4_4SM904GMMA28MMA_64x128x16_F32BF16BF16_SSILNSM_5MajorE0ELSO_0ELNSM_7ScaleInE1ELSP_1EEEEEENS4_6LayoutINS5_IJNSA_ILi2EEESB_SB_EEENS5_IJSB_NSA_ILi0EEESV_EEEEENS5_IJNS4_10UnderscoreESY_SY_EEEEENS4_13SM90_TMA_LOADENS4_14ComposedLayoutINS4_7SwizzleILi3ELi4ELi3EEENS4_18smem_ptr_flag_bitsILi16EEENSS_INS5_IJNSA_ILi8EEENSA_ILi64EEEEEENS5_IJS18_SB_EEEEEEEvNS4_8identityES11_S1C_vS1D_EENS_8epilogue10collective6detail29Sm90TmaWarpSpecializedAdapterINS1G_15DefaultEpilogueISH_SI_SI_NS1F_6thread17LinearCombinationISH_Li1EffLNS1K_9ScaleType4KindE0ELNS_15FloatRoundStyleE2ESH_EENS1_15EpilogueDefaultEEEEEvvEEEEvNT_6ParamsE)
        /*0008*/ 	.word	0x000000a8


	//----- nvinfo : EIATTR_FRAME_SIZE
	.align		4
.L_15:
        /*000c*/ 	.byte	0x04, 0x11
        /*000e*/ 	.short	(.L_17 - .L_16)
	.align		4
.L_16:
        /*0010*/ 	.word	index@(_ZN7cutlass13device_kernelINS_4gemm6kernel13GemmUniversalIN4cute5tupleIJiiiiEEENS1_10collective13CollectiveMmaINS1_34MainloopSm90TmaGmmaWarpSpecializedILi3ENS5_IJNS4_1CILi1EEESB_SB_EEENS1_35KernelTmaWarpSpecializedCooperativeEEENS5_IJNSA_ILi128EEESF_SF_EEENS_10bfloat16_tENS5_IJlSB_lEEESH_SI_NS4_8TiledMMAINS4_8MMA_AtomIJNS4_4SM904GMMA28MMA_64x128x16_F32BF16BF16_SSILNSM_5MajorE0ELSO_0ELNSM_7ScaleInE1ELSP_1EEEEEENS4_6LayoutINS5_IJNSA_ILi2EEESB_SB_EEENS5_IJSB_NSA_ILi0EEESV_EEEEENS5_IJNS4_10UnderscoreESY_SY_EEEEENS4_13SM90_TMA_LOADENS4_14ComposedLayoutINS4_7SwizzleILi3ELi4ELi3EEENS4_18smem_ptr_flag_bitsILi16EEENSS_INS5_IJNSA_ILi8EEENSA_ILi64EEEEEENS5_IJS18_SB_EEEEEEEvNS4_8identityES11_S1C_vS1D_EENS_8epilogue10collective6detail29Sm90TmaWarpSpecializedAdapterINS1G_15DefaultEpilogueISH_SI_SI_NS1F_6thread17LinearCombinationISH_Li1EffLNS1K_9ScaleType4KindE0ELNS_15FloatRoundStyleE2ESH_EENS1_15EpilogueDefaultEEEEEvvEEEEvNT_6ParamsE)
        /*0014*/ 	.word	0x00000000


	//----- nvinfo : EIATTR_MIN_STACK_SIZE
	.align		4
.L_17:
        /*0018*/ 	.byte	0x04, 0x12
        /*001a*/ 	.short	(.L_19 - .L_18)
	.align		4
.L_18:
        /*001c*/ 	.word	index@(_ZN7cutlass13device_kernelINS_4gemm6kernel13GemmUniversalIN4cute5tupleIJiiiiEEENS1_10collective13CollectiveMmaINS1_34MainloopSm90TmaGmmaWarpSpecializedILi3ENS5_IJNS4_1CILi1EEESB_SB_EEENS1_35KernelTmaWarpSpecializedCooperativeEEENS5_IJNSA_ILi128EEESF_SF_EEENS_10bfloat16_tENS5_IJlSB_lEEESH_SI_NS4_8TiledMMAINS4_8MMA_AtomIJNS4_4SM904GMMA28MMA_64x128x16_F32BF16BF16_SSILNSM_5MajorE0ELSO_0ELNSM_7ScaleInE1ELSP_1EEEEEENS4_6LayoutINS5_IJNSA_ILi2EEESB_SB_EEENS5_IJSB_NSA_ILi0EEESV_EEEEENS5_IJNS4_10UnderscoreESY_SY_EEEEENS4_13SM90_TMA_LOADENS4_14ComposedLayoutINS4_7SwizzleILi3ELi4ELi3EEENS4_18smem_ptr_flag_bitsILi16EEENSS_INS5_IJNSA_ILi8EEENSA_ILi64EEEEEENS5_IJS18_SB_EEEEEEEvNS4_8identityES11_S1C_vS1D_EENS_8epilogue10collective6detail29Sm90TmaWarpSpecializedAdapterINS1G_15DefaultEpilogueISH_SI_SI_NS1F_6thread17LinearCombinationISH_Li1EffLNS1K_9ScaleType4KindE0ELNS_15FloatRoundStyleE2ESH_EENS1_15EpilogueDefaultEEEEEvvEEEEvNT_6ParamsE)
        /*0020*/ 	.word	0x00000000
.L_19:


//--------------------- .nv.compat                --------------------------
	.section	.nv.compat,"",@"SHT_CUDA_COMPAT_INFO"
	.align	4
        /*0000*/ 	.byte	0x02, 0x09, 0x01, 0x00, 0x02, 0x02, 0x04, 0x00, 0x02, 0x05, 0x05, 0x00, 0x03, 0x07, 0x01, 0x01
        /*0010*/ 	.byte	0x02, 0x03, 0x01, 0x00, 0x02, 0x06, 0x01, 0x00, 0x04, 0x0b, 0x08, 0x00, 0x00, 0x00, 0x00, 0x00
        /*0020*/ 	.byte	0x00, 0x00, 0x00, 0x00


//--------------------- .nv.info._ZN7cutlass13device_kernelINS_4gemm6kernel13GemmUniversalIN4cute5tupleIJiiiiEEENS1_10collective13CollectiveMmaINS1_34MainloopSm90TmaGmmaWarpSpecializedILi3ENS5_IJNS4_1CILi1EEESB_SB_EEENS1_35KernelTmaWarpSpecializedCooperativeEEENS5_IJNSA_ILi128EEESF_SF_EEENS_10bfloat16_tENS5_IJlSB_lEEESH_SI_NS4_8TiledMMAINS4_8MMA_AtomIJNS4_4SM904GMMA28MMA_64x128x16_F32BF16BF16_SSILNSM_5MajorE0ELSO_0ELNSM_7ScaleInE1ELSP_1EEEEEENS4_6LayoutINS5_IJNSA_ILi2EEESB_SB_EEENS5_IJSB_NSA_ILi0EEESV_EEEEENS5_IJNS4_10UnderscoreESY_SY_EEEEENS4_13SM90_TMA_LOADENS4_14ComposedLayoutINS4_7SwizzleILi3ELi4ELi3EEENS4_18smem_ptr_flag_bitsILi16EEENSS_INS5_IJNSA_ILi8EEENSA_ILi64EEEEEENS5_IJS18_SB_EEEEEEEvNS4_8identityES11_S1C_vS1D_EENS_8epilogue10collective6detail29Sm90TmaWarpSpecializedAdapterINS1G_15DefaultEpilogueISH_SI_SI_NS1F_6thread17LinearCombinationISH_Li1EffLNS1K_9ScaleType4KindE0ELNS_15FloatRoundStyleE2ESH_EENS1_15EpilogueDefaultEEEEEvvEEEEvNT_6ParamsE --------------------------
	.section	.nv.info._ZN7cutlass13device_kernelINS_4gemm6kernel13GemmUniversalIN4cute5tupleIJiiiiEEENS1_10collective13CollectiveMmaINS1_34MainloopSm90TmaGmmaWarpSpecializedILi3ENS5_IJNS4_1CILi1EEESB_SB_EEENS1_35KernelTmaWarpSpecializedCooperativeEEENS5_IJNSA_ILi128EEESF_SF_EEENS_10bfloat16_tENS5_IJlSB_lEEESH_SI_NS4_8TiledMMAINS4_8MMA_AtomIJNS4_4SM904GMMA28MMA_64x128x16_F32BF16BF16_SSILNSM_5MajorE0ELSO_0ELNSM_7ScaleInE1ELSP_1EEEEEENS4_6LayoutINS5_IJNSA_ILi2EEESB_SB_EEENS5_IJSB_NSA_ILi0EEESV_EEEEENS5_IJNS4_10UnderscoreESY_SY_EEEEENS4_13SM90_TMA_LOADENS4_14ComposedLayoutINS4_7SwizzleILi3ELi4ELi3EEENS4_18smem_ptr_flag_bitsILi16EEENSS_INS5_IJNSA_ILi8EEENSA_ILi64EEEEEENS5_IJS18_SB_EEEEEEEvNS4_8identityES11_S1C_vS1D_EENS_8epilogue10collective6detail29Sm90TmaWarpSpecializedAdapterINS1G_15DefaultEpilogueISH_SI_SI_NS1F_6thread17LinearCombinationISH_Li1EffLNS1K_9ScaleType4KindE0ELNS_15FloatRoundStyleE2ESH_EENS1_15EpilogueDefaultEEEEEvvEEEEvNT_6ParamsE,"",@"SHT_CUDA_INFO"
	.sectionflags	@""
	.align	4


	//----- nvinfo : EIATTR_CUDA_API_VERSION
	.align		4
        /*0000*/ 	.byte	0x04, 0x37
        /*0002*/ 	.short	(.L_21 - .L_20)
.L_20:
        /*0004*/ 	.word	0x00000082


	//----- nvinfo : EIATTR_KPARAM_INFO
	.align		4
.L_21:
        /*0008*/ 	.byte	0x04, 0x17
        /*000a*/ 	.short	(.L_23 - .L_22)
.L_22:
        /*000c*/ 	.word	0x00000000
        /*0010*/ 	.short	0x0000
        /*0012*/ 	.short	0x0070
        /*0014*/ 	.byte	0x00, 0xf0, 0x01, 0x10


	//----- nvinfo : EIATTR_SPARSE_MMA_MASK
	.align		4
.L_23:
        /*0018*/ 	.byte	0x03, 0x50
        /*001a*/ 	.short	0x0000


	//----- nvinfo : EIATTR_MAXREG_COUNT
	.align		4
        /*001c*/ 	.byte	0x03, 0x1b
        /*001e*/ 	.short	0x00a8


	//----- nvinfo : EIATTR_NUM_BARRIERS
	.align		4
        /*0020*/ 	.byte	0x02, 0x4c
        /*0022*/ 	.byte	0x01
	.zero		1


	//----- nvinfo : EIATTR_EXTERNS
	.align		4
        /*0024*/ 	.byte	0x04, 0x0f
        /*0026*/ 	.short	(.L_25 - .L_24)


	//   ....[0]....
	.align		4
.L_24:
        /*0028*/ 	.word	index@(__assertfail)


	//----- nvinfo : EIATTR_MERCURY_ISA_VERSION
	.align		4
.L_25:
        /*002c*/ 	.byte	0x03, 0x5f
        /*002e*/ 	.short	0x0101


	//----- nvinfo : EIATTR_INT_WARP_WIDE_INSTR_OFFSETS
	.align		4
        /*0030*/ 	.byte	0x04, 0x31
        /*0032*/ 	.short	(.L_27 - .L_26)


	//   ....[0]....
.L_26:
        /*0034*/ 	.word	0x000003d0


	//   ....[1]....
        /*0038*/ 	.word	0x000003e0


	//   ....[2]....
        /*003c*/ 	.word	0x000004a0


	//----- nvinfo : EIATTR_COOP_GROUP_MASK_REGIDS
	.align		4
.L_27:
        /*0040*/ 	.byte	0x04, 0x29
        /*0042*/ 	.short	(.L_29 - .L_28)


	//   ....[0]....
.L_28:
        /*0044*/ 	.word	0xffffffff


	//   ....[1]....
        /*0048*/ 	.word	0xffffffff


	//   ....[2]....
        /*004c*/ 	.word	0xffffffff


	//   ....[3]....
        /*0050*/ 	.word	0xffffffff


	//   ....[4]....
        /*0054*/ 	.word	0xffffffff


	//----- nvinfo : EIATTR_COOP_GROUP_INSTR_OFFSETS
	.align		4
.L_29:
        /*0058*/ 	.byte	0x04, 0x28
        /*005a*/ 	.short	(.L_31 - .L_30)


	//   ....[0]....
.L_30:
        /*005c*/ 	.word	0x00000060


	//   ....[1]....
        /*0060*/ 	.word	0x00000070


	//   ....[2]....
        /*0064*/ 	.word	0x00000130


	//   ....[3]....
        /*0068*/ 	.word	0x000002a0


	//   ....[4]....
        /*006c*/ 	.word	0x000011a0


	//----- nvinfo : EIATTR_REG_RECONFIG
	.align		4
.L_31:
        /*0070*/ 	.byte	0x01, 0x54
	.zero		2


	//----- nvinfo : EIATTR_SYSCALL_OFFSETS
	.align		4
        /*0074*/ 	.byte	0x04, 0x46
        /*0076*/ 	.short	(.L_33 - .L_32)


	//   ....[0]....
.L_32:
        /*0078*/ 	.word	0x00001390


	//----- nvinfo : EIATTR_MBARRIER_INSTR_OFFSETS
	.align		4
.L_33:
        /*007c*/ 	.byte	0x04, 0x39
        /*007e*/ 	.short	(.L_35 - .L_34)


	//   ....[0]....
.L_34:
        /*0080*/ 	.word	0x00000230
        /*0084*/ 	.word	0x000000ff
        /*0088*/ 	.word	0x00000000
        /*008c*/ 	.short	0x0100
        /*008e*/ 	.byte	0x08
	.zero		1


	//   ....[1]....
        /*0090*/ 	.word	0x00000240
        /*0094*/ 	.word	0x000000ff
        /*0098*/ 	.word	0x00000018
        /*009c*/ 	.short	0x0100
        /*009e*/ 	.byte	0x08
	.zero		1


	//   ....[2]....
        /*00a0*/ 	.word	0x00000250
        /*00a4*/ 	.word	0x000000ff
        /*00a8*/ 	.word	0x00000008
        /*00ac*/ 	.short	0x0100
        /*00ae*/ 	.byte	0x08
	.zero		1


	//   ....[3]....
        /*00b0*/ 	.word	0x00000260
        /*00b4*/ 	.word	0x000000ff
        /*00b8*/ 	.word	0x00000020
        /*00bc*/ 	.short	0x0100
        /*00be*/ 	.byte	0x08
	.zero		1


	//   ....[4]....
        /*00c0*/ 	.word	0x00000270
        /*00c4*/ 	.word	0x000000ff
        /*00c8*/ 	.word	0x00000010
        /*00cc*/ 	.short	0x0100
        /*00ce*/ 	.byte	0x08
	.zero		1


	//   ....[5]....
        /*00d0*/ 	.word	0x00000280
        /*00d4*/ 	.word	0x000000ff
        /*00d8*/ 	.word	0x00000028
        /*00dc*/ 	.short	0x0100
        /*00de*/ 	.byte	0x08
	.zero		1


	//   ....[6]....
        /*00e0*/ 	.word	0x00000520
        /*00e4*/ 	.word	0x000000ff
        /*00e8*/ 	.word	0x00000040
        /*00ec*/ 	.short	0x0100
        /*00ee*/ 	.byte	0x08
	.zero		1


	//   ....[7]....
        /*00f0*/ 	.word	0x000005a0
        /*00f4*/ 	.word	0x000000ff
        /*00f8*/ 	.word	0x00000048
        /*00fc*/ 	.short	0x0100
        /*00fe*/ 	.byte	0x08
	.zero		1


	//   ....[8]....
        /*0100*/ 	.word	0x00001410
        /*0104*/ 	.word	0x00000003
        /*0108*/ 	.word	0x00000000
        /*010c*/ 	.short	0x010a
        /*010e*/ 	.byte	0x3f
	.zero		1


	//   ....[9]....
        /*0110*/ 	.word	0x00001470
        /*0114*/ 	.word	0x00000003
        /*0118*/ 	.word	0x00000000
        /*011c*/ 	.short	0x010a
        /*011e*/ 	.byte	0x3f
	.zero		1


	//   ....[10]....
        /*0120*/ 	.word	0x00001980
        /*0124*/ 	.word	0x000000ff
        /*0128*/ 	.word	0x00000000
        /*012c*/ 	.short	0x010a
        /*012e*/ 	.byte	0x08
	.zero		1


	//   ....[11]....
        /*0130*/ 	.word	0x000019c0
        /*0134*/ 	.word	0x000000ff
        /*0138*/ 	.word	0x00000000
        /*013c*/ 	.short	0x010a
        /*013e*/ 	.byte	0x08
	.zero		1


	//   ....[12]....
        /*0140*/ 	.word	0x00001de0
        /*0144*/ 	.word	0x000000ff
        /*0148*/ 	.word	0x00000000
        /*014c*/ 	.short	0x0101
        /*014e*/ 	.byte	0x07
	.zero		1


	//   ....[13]....
        /*0150*/ 	.word	0x00001fc0
        /*0154*/ 	.word	0x000000ff
        /*0158*/ 	.word	0x00000000
        /*015c*/ 	.short	0x0101
        /*015e*/ 	.byte	0x06
	.zero		1


	//   ....[14]....
        /*0160*/ 	.word	0x00007180
        /*0164*/ 	.word	0x0000000e
        /*0168*/ 	.word	0x00000018
        /*016c*/ 	.short	0x010a
        /*016e*/ 	.byte	0x3f
	.zero		1


	//   ....[15]....
        /*0170*/ 	.word	0x000075b0
        /*0174*/ 	.word	0x00000006
        /*0178*/ 	.word	0x00000048
        /*017c*/ 	.short	0x0101
        /*017e*/ 	.byte	0x3f
	.zero		1


	//   ....[16]....
        /*0180*/ 	.word	0x00007cd0
        /*0184*/ 	.word	0x00000007
        /*0188*/ 	.word	0x00000000
        /*018c*/ 	.short	0x010a
        /*018e*/ 	.byte	0x3f
	.zero		1


	//   ....[17]....
        /*0190*/ 	.word	0x00007d50
        /*0194*/ 	.word	0x00000009
        /*0198*/ 	.word	0x00000000
        /*019c*/ 	.short	0x010a
        /*019e*/ 	.byte	0x3f
	.zero		1


	//   ....[18]....
        /*01a0*/ 	.word	0x00007de0
        /*01a4*/ 	.word	0x00000003
        /*01a8*/ 	.word	0x00000000
        /*01ac*/ 	.short	0x010a
        /*01ae*/ 	.byte	0x3f
	.zero		1


	//   ....[19]....
        /*01b0*/ 	.word	0x00007e40
        /*01b4*/ 	.word	0x00000003
        /*01b8*/ 	.word	0x00000000
        /*01bc*/ 	.short	0x010a
        /*01be*/ 	.byte	0x3f
	.zero		1


	//   ....[20]....
        /*01c0*/ 	.word	0x00007ea0
        /*01c4*/ 	.word	0x00000004
        /*01c8*/ 	.word	0x00000000
        /*01cc*/ 	.short	0x010a
        /*01ce*/ 	.byte	0x3f
	.zero		1


	//   ....[21]....
        /*01d0*/ 	.word	0x00007f70
        /*01d4*/ 	.word	0x0000000e
        /*01d8*/ 	.word	0x00000018
        /*01dc*/ 	.short	0x010a
        /*01de*/ 	.byte	0x3f
	.zero		1


	//   ....[22]....
        /*01e0*/ 	.word	0x00008040
        /*01e4*/ 	.word	0x00000007
        /*01e8*/ 	.word	0x00000000
        /*01ec*/ 	.short	0x010a
        /*01ee*/ 	.byte	0x3f
	.zero		1


	//   ....[23]....
        /*01f0*/ 	.word	0x00008090
        /*01f4*/ 	.word	0x00000009
        /*01f8*/ 	.word	0x00000000
        /*01fc*/ 	.short	0x010a
        /*01fe*/ 	.byte	0x3f
	.zero		1


	//----- nvinfo : EIATTR_NUM_MBARRIERS
	.align		4
.L_35:
        /*0200*/ 	.byte	0x03, 0x38
        /*0202*/ 	.short	0x0008


	//----- nvinfo : EIATTR_EXIT_INSTR_OFFSETS
	.align		4
        /*0204*/ 	.byte	0x04, 0x1c
        /*0206*/ 	.short	(.L_37 - .L_36)


	//   ....[0]....
.L_36:
        /*0208*/ 	.word	0x00000640


	//   ....[1]....
        /*020c*/ 	.word	0x00000f00


	//   ....[2]....
        /*0210*/ 	.word	0x00006860


	//   ....[3]....
        /*0214*/ 	.word	0x00006e90


	//   ....[4]....
        /*0218*/ 	.word	0x00007e30


	//----- nvinfo : EIATTR_MAX_THREADS
	.align		4
.L_37:
        /*021c*/ 	.byte	0x04, 0x05
        /*021e*/ 	.short	(.L_39 - .L_38)
.L_38:
        /*0220*/ 	.word	0x00000180
        /*0224*/ 	.word	0x00000001
        /*0228*/ 	.word	0x00000001


	//----- nvinfo : EIATTR_CRS_STACK_SIZE
	.align		4
.L_39:
        /*022c*/ 	.byte	0x04, 0x1e
        /*022e*/ 	.short	(.L_41 - .L_40)
.L_40:
        /*0230*/ 	.word	0x00000000


	//----- nvinfo : EIATTR_CBANK_PARAM_SIZE
	.align		4
.L_41:
        /*0234*/ 	.byte	0x03, 0x19
        /*0236*/ 	.short	0x0470


	//----- nvinfo : EIATTR_PARAM_CBANK
	.align		4
        /*0238*/ 	.byte	0x04, 0x0a
        /*023a*/ 	.short	(.L_43 - .L_42)
	.align		4
.L_42:
        /*023c*/ 	.word	index@(.nv.constant0._ZN7cutlass13device_kernelINS_4gemm6kernel13GemmUniversalIN4cute5tupleIJiiiiEEENS1_10collective13CollectiveMmaINS1_34MainloopSm90TmaGmmaWarpSpecializedILi3ENS5_IJNS4_1CILi1EEESB_SB_EEENS1_35KernelTmaWarpSpecializedCooperativeEEENS5_IJNSA_ILi128EEESF_SF_EEENS_10bfloat16_tENS5_IJlSB_lEEESH_SI_NS4_8TiledMMAINS4_8MMA_AtomIJNS4_4SM904GMMA28MMA_64x128x16_F32BF16BF16_SSILNSM_5MajorE0ELSO_0ELNSM_7ScaleInE1ELSP_1EEEEEENS4_6LayoutINS5_IJNSA_ILi2EEESB_SB_EEENS5_IJSB_NSA_ILi0EEESV_EEEEENS5_IJNS4_10UnderscoreESY_SY_EEEEENS4_13SM90_TMA_LOADENS4_14ComposedLayoutINS4_7SwizzleILi3ELi4ELi3EEENS4_18smem_ptr_flag_bitsILi16EEENSS_INS5_IJNSA_ILi8EEENSA_ILi64EEEEEENS5_IJS18_SB_EEEEEEEvNS4_8identityES11_S1C_vS1D_EENS_8epilogue10collective6detail29Sm90TmaWarpSpecializedAdapterINS1G_15DefaultEpilogueISH_SI_SI_NS1F_6thread17LinearCombinationISH_Li1EffLNS1K_9ScaleType4KindE0ELNS_15FloatRoundStyleE2ESH_EENS1_15EpilogueDefaultEEEEEvvEEEEvNT_6ParamsE)
        /*0240*/ 	.short	0x0210
        /*0242*/ 	.short	0x0470


	//----- nvinfo : EIATTR_SW_WAR
	.align		4
.L_43:
        /*0244*/ 	.byte	0x04, 0x36
        /*0246*/ 	.short	(.L_45 - .L_44)
.L_44:
        /*0248*/ 	.word	0x00000008
.L_45:


//--------------------- .nv.callgraph             --------------------------
	.section	.nv.callgraph,"",@"SHT_CUDA_CALLGRAPH"
	.align	4
	.sectionentsize	8
	.align		4
        /*0000*/ 	.word	0x00000000
	.align		4
        /*0004*/ 	.word	0xffffffff
	.align		4
        /*0008*/ 	.word	index@(_ZN7cutlass13device_kernelINS_4gemm6kernel13GemmUniversalIN4cute5tupleIJiiiiEEENS1_10collective13CollectiveMmaINS1_34MainloopSm90TmaGmmaWarpSpecializedILi3ENS5_IJNS4_1CILi1EEESB_SB_EEENS1_35KernelTmaWarpSpecializedCooperativeEEENS5_IJNSA_ILi128EEESF_SF_EEENS_10bfloat16_tENS5_IJlSB_lEEESH_SI_NS4_8TiledMMAINS4_8MMA_AtomIJNS4_4SM904GMMA28MMA_64x128x16_F32BF16BF16_SSILNSM_5MajorE0ELSO_0ELNSM_7ScaleInE1ELSP_1EEEEEENS4_6LayoutINS5_IJNSA_ILi2EEESB_SB_EEENS5_IJSB_NSA_ILi0EEESV_EEEEENS5_IJNS4_10UnderscoreESY_SY_EEEEENS4_13SM90_TMA_LOADENS4_14ComposedLayoutINS4_7SwizzleILi3ELi4ELi3EEENS4_18smem_ptr_flag_bitsILi16EEENSS_INS5_IJNSA_ILi8EEENSA_ILi64EEEEEENS5_IJS18_SB_EEEEEEEvNS4_8identityES11_S1C_vS1D_EENS_8epilogue10collective6detail29Sm90TmaWarpSpecializedAdapterINS1G_15DefaultEpilogueISH_SI_SI_NS1F_6thread17LinearCombinationISH_Li1EffLNS1K_9ScaleType4KindE0ELNS_15FloatRoundStyleE2ESH_EENS1_15EpilogueDefaultEEEEEvvEEEEvNT_6ParamsE)
	.align		4
        /*000c*/ 	.word	index@(__assertfail)
	.align		4
        /*0010*/ 	.word	0x00000000
	.align		4
        /*0014*/ 	.word	0xfffffffe
	.align		4
        /*0018*/ 	.word	0x00000000
	.align		4
        /*001c*/ 	.word	0xfffffffd
	.align		4
        /*0020*/ 	.word	0x00000000
	.align		4
        /*0024*/ 	.word	0xfffffffc


//--------------------- .nv.constant4             --------------------------
	.section	.nv.constant4,"a",@progbits
	.align	8
	.align		8
.nv.constant4:
        /*0000*/ 	.dword	__assertfail
	.align		8
        /*0008*/ 	.dword	__unnamed_1
	.align		8
        /*0010*/ 	.dword	_ZN39_INTERNAL_c1eac590_4_k_cu_b9a938fd_27094cuda3std3__45__cpo5beginE
	.align		8
        /*0018*/ 	.dword	_ZN39_INTERNAL_c1eac590_4_k_cu_b9a938fd_27094cuda3std3__45__cpo3endE
	.align		8
        /*0020*/ 	.dword	_ZN39_INTERNAL_c1eac590_4_k_cu_b9a938fd_27094cuda3std3__45__cpo6cbeginE
	.align		8
        /*0028*/ 	.dword	_ZN39_INTERNAL_c1eac590_4_k_cu_b9a938fd_27094cuda3std3__45__cpo4cendE
	.align		8
        /*0030*/ 	.dword	_ZN39_INTERNAL_c1eac590_4_k_cu_b9a938fd_27094cuda3std3__441_GLOBAL__N__c1eac590_4_k_cu_b9a938fd_27096ignoreE
	.align		8
        /*0038*/ 	.dword	_ZN39_INTERNAL_c1eac590_4_k_cu_b9a938fd_27094cuda3std3__419piecewise_constructE
	.align		8
        /*0040*/ 	.dword	_ZN39_INTERNAL_c1eac590_4_k_cu_b9a938fd_27094cuda3std3__48in_placeE
	.align		8
        /*0048*/ 	.dword	_ZN39_INTERNAL_c1eac590_4_k_cu_b9a938fd_27094cuda3std6ranges3__45__cpo4swapE
	.align		8
        /*0050*/ 	.dword	_ZN39_INTERNAL_c1eac590_4_k_cu_b9a938fd_27094cuda3std6ranges3__45__cpo9iter_moveE
	.align		8
        /*0058*/ 	.dword	_ZN39_INTERNAL_c1eac590_4_k_cu_b9a938fd_27094cute7productE
	.align		8
        /*0060*/ 	.dword	_ZN39_INTERNAL_c1eac590_4_k_cu_b9a938fd_27094cute1_E
	.align		8
        /*0068*/ 	.dword	$str$22
	.align		8
        /*0070*/ 	.dword	$str$23


//--------------------- .text._ZN7cutlass13device_kernelINS_4gemm6kernel13GemmUniversalIN4cute5tupleIJiiiiEEENS1_10collective13CollectiveMmaINS1_34MainloopSm90TmaGmmaWarpSpecializedILi3ENS5_IJNS4_1CILi1EEESB_SB_EEENS1_35KernelTmaWarpSpecializedCooperativeEEENS5_IJNSA_ILi128EEESF_SF_EEENS_10bfloat16_tENS5_IJlSB_lEEESH_SI_NS4_8TiledMMAINS4_8MMA_AtomIJNS4_4SM904GMMA28MMA_64x128x16_F32BF16BF16_SSILNSM_5MajorE0ELSO_0ELNSM_7ScaleInE1ELSP_1EEEEEENS4_6LayoutINS5_IJNSA_ILi2EEESB_SB_EEENS5_IJSB_NSA_ILi0EEESV_EEEEENS5_IJNS4_10UnderscoreESY_SY_EEEEENS4_13SM90_TMA_LOADENS4_14ComposedLayoutINS4_7SwizzleILi3ELi4ELi3EEENS4_18smem_ptr_flag_bitsILi16EEENSS_INS5_IJNSA_ILi8EEENSA_ILi64EEEEEENS5_IJS18_SB_EEEEEEEvNS4_8identityES11_S1C_vS1D_EENS_8epilogue10collective6detail29Sm90TmaWarpSpecializedAdapterINS1G_15DefaultEpilogueISH_SI_SI_NS1F_6thread17LinearCombinationISH_Li1EffLNS1K_9ScaleType4KindE0ELNS_15FloatRoundStyleE2ESH_EENS1_15EpilogueDefaultEEEEEvvEEEEvNT_6ParamsE --------------------------
	.section	.text._ZN7cutlass13device_kernelINS_4gemm6kernel13GemmUniversalIN4cute5tupleIJiiiiEEENS1_10collective13CollectiveMmaINS1_34MainloopSm90TmaGmmaWarpSpecializedILi3ENS5_IJNS4_1CILi1EEESB_SB_EEENS1_35KernelTmaWarpSpecializedCooperativeEEENS5_IJNSA_ILi128EEESF_SF_EEENS_10bfloat16_tENS5_IJlSB_lEEESH_SI_NS4_8TiledMMAINS4_8MMA_AtomIJNS4_4SM904GMMA28MMA_64x128x16_F32BF16BF16_SSILNSM_5MajorE0ELSO_0ELNSM_7ScaleInE1ELSP_1EEEEEENS4_6LayoutINS5_IJNSA_ILi2EEESB_SB_EEENS5_IJSB_NSA_ILi0EEESV_EEEEENS5_IJNS4_10UnderscoreESY_SY_EEEEENS4_13SM90_TMA_LOADENS4_14ComposedLayoutINS4_7SwizzleILi3ELi4ELi3EEENS4_18smem_ptr_flag_bitsILi16EEENSS_INS5_IJNSA_ILi8EEENSA_ILi64EEEEEENS5_IJS18_SB_EEEEEEEvNS4_8identityES11_S1C_vS1D_EENS_8epilogue10collective6detail29Sm90TmaWarpSpecializedAdapterINS1G_15DefaultEpilogueISH_SI_SI_NS1F_6thread17LinearCombinationISH_Li1EffLNS1K_9ScaleType4KindE0ELNS_15FloatRoundStyleE2ESH_EENS1_15EpilogueDefaultEEEEEvvEEEEvNT_6ParamsE,"ax",@progbits
	.align	128
.text._ZN7cutlass13device_kernelINS_4gemm6kernel13GemmUniversalIN4cute5tupleIJiiiiEEENS1_10collective13CollectiveMmaINS1_34MainloopSm90TmaGmmaWarpSpecializedILi3ENS5_IJNS4_1CILi1EEESB_SB_EEENS1_35KernelTmaWarpSpecializedCooperativeEEENS5_IJNSA_ILi128EEESF_SF_EEENS_10bfloat16_tENS5_IJlSB_lEEESH_SI_NS4_8TiledMMAINS4_8MMA_AtomIJNS4_4SM904GMMA28MMA_64x128x16_F32BF16BF16_SSILNSM_5MajorE0ELSO_0ELNSM_7ScaleInE1ELSP_1EEEEEENS4_6LayoutINS5_IJNSA_ILi2EEESB_SB_EEENS5_IJSB_NSA_ILi0EEESV_EEEEENS5_IJNS4_10UnderscoreESY_SY_EEEEENS4_13SM90_TMA_LOADENS4_14ComposedLayoutINS4_7SwizzleILi3ELi4ELi3EEENS4_18smem_ptr_flag_bitsILi16EEENSS_INS5_IJNSA_ILi8EEENSA_ILi64EEEEEENS5_IJS18_SB_EEEEEEEvNS4_8identityES11_S1C_vS1D_EENS_8epilogue10collective6detail29Sm90TmaWarpSpecializedAdapterINS1G_15DefaultEpilogueISH_SI_SI_NS1F_6thread17LinearCombinationISH_Li1EffLNS1K_9ScaleType4KindE0ELNS_15FloatRoundStyleE2ESH_EENS1_15EpilogueDefaultEEEEEvvEEEEvNT_6ParamsE:
        .type           _ZN7cutlass13device_kernelINS_4gemm6kernel13GemmUniversalIN4cute5tupleIJiiiiEEENS1_10collective13CollectiveMmaINS1_34MainloopSm90TmaGmmaWarpSpecializedILi3ENS5_IJNS4_1CILi1EEESB_SB_EEENS1_35KernelTmaWarpSpecializedCooperativeEEENS5_IJNSA_ILi128EEESF_SF_EEENS_10bfloat16_tENS5_IJlSB_lEEESH_SI_NS4_8TiledMMAINS4_8MMA_AtomIJNS4_4SM904GMMA28MMA_64x128x16_F32BF16BF16_SSILNSM_5MajorE0ELSO_0ELNSM_7ScaleInE1ELSP_1EEEEEENS4_6LayoutINS5_IJNSA_ILi2EEESB_SB_EEENS5_IJSB_NSA_ILi0EEESV_EEEEENS5_IJNS4_10UnderscoreESY_SY_EEEEENS4_13SM90_TMA_LOADENS4_14ComposedLayoutINS4_7SwizzleILi3ELi4ELi3EEENS4_18smem_ptr_flag_bitsILi16EEENSS_INS5_IJNSA_ILi8EEENSA_ILi64EEEEEENS5_IJS18_SB_EEEEEEEvNS4_8identityES11_S1C_vS1D_EENS_8epilogue10collective6detail29Sm90TmaWarpSpecializedAdapterINS1G_15DefaultEpilogueISH_SI_SI_NS1F_6thread17LinearCombinationISH_Li1EffLNS1K_9ScaleType4KindE0ELNS_15FloatRoundStyleE2ESH_EENS1_15EpilogueDefaultEEEEEvvEEEEvNT_6ParamsE,@function
        .size           _ZN7cutlass13device_kernelINS_4gemm6kernel13GemmUniversalIN4cute5tupleIJiiiiEEENS1_10collective13CollectiveMmaINS1_34MainloopSm90TmaGmmaWarpSpecializedILi3ENS5_IJNS4_1CILi1EEESB_SB_EEENS1_35KernelTmaWarpSpecializedCooperativeEEENS5_IJNSA_ILi128EEESF_SF_EEENS_10bfloat16_tENS5_IJlSB_lEEESH_SI_NS4_8TiledMMAINS4_8MMA_AtomIJNS4_4SM904GMMA28MMA_64x128x16_F32BF16BF16_SSILNSM_5MajorE0ELSO_0ELNSM_7ScaleInE1ELSP_1EEEEEENS4_6LayoutINS5_IJNSA_ILi2EEESB_SB_EEENS5_IJSB_NSA_ILi0EEESV_EEEEENS5_IJNS4_10UnderscoreESY_SY_EEEEENS4_13SM90_TMA_LOADENS4_14ComposedLayoutINS4_7SwizzleILi3ELi4ELi3EEENS4_18smem_ptr_flag_bitsILi16EEENSS_INS5_IJNSA_ILi8EEENSA_ILi64EEEEEENS5_IJS18_SB_EEEEEEEvNS4_8identityES11_S1C_vS1D_EENS_8epilogue10collective6detail29Sm90TmaWarpSpecializedAdapterINS1G_15DefaultEpilogueISH_SI_SI_NS1F_6thread17LinearCombinationISH_Li1EffLNS1K_9ScaleType4KindE0ELNS_15FloatRoundStyleE2ESH_EENS1_15EpilogueDefaultEEEEEvvEEEEvNT_6ParamsE,(.L_x_192 - _ZN7cutlass13device_kernelINS_4gemm6kernel13GemmUniversalIN4cute5tupleIJiiiiEEENS1_10collective13CollectiveMmaINS1_34MainloopSm90TmaGmmaWarpSpecializedILi3ENS5_IJNS4_1CILi1EEESB_SB_EEENS1_35KernelTmaWarpSpecializedCooperativeEEENS5_IJNSA_ILi128EEESF_SF_EEENS_10bfloat16_tENS5_IJlSB_lEEESH_SI_NS4_8TiledMMAINS4_8MMA_AtomIJNS4_4SM904GMMA28MMA_64x128x16_F32BF16BF16_SSILNSM_5MajorE0ELSO_0ELNSM_7ScaleInE1ELSP_1EEEEEENS4_6LayoutINS5_IJNSA_ILi2EEESB_SB_EEENS5_IJSB_NSA_ILi0EEESV_EEEEENS5_IJNS4_10UnderscoreESY_SY_EEEEENS4_13SM90_TMA_LOADENS4_14ComposedLayoutINS4_7SwizzleILi3ELi4ELi3EEENS4_18smem_ptr_flag_bitsILi16EEENSS_INS5_IJNSA_ILi8EEENSA_ILi64EEEEEENS5_IJS18_SB_EEEEEEEvNS4_8identityES11_S1C_vS1D_EENS_8epilogue10collective6detail29Sm90TmaWarpSpecializedAdapterINS1G_15DefaultEpilogueISH_SI_SI_NS1F_6thread17LinearCombinationISH_Li1EffLNS1K_9ScaleType4KindE0ELNS_15FloatRoundStyleE2ESH_EENS1_15EpilogueDefaultEEEEEvvEEEEvNT_6ParamsE)
        .other          _ZN7cutlass13device_kernelINS_4gemm6kernel13GemmUniversalIN4cute5tupleIJiiiiEEENS1_10collective13CollectiveMmaINS1_34MainloopSm90TmaGmmaWarpSpecializedILi3ENS5_IJNS4_1CILi1EEESB_SB_EEENS1_35KernelTmaWarpSpecializedCooperativeEEENS5_IJNSA_ILi128EEESF_SF_EEENS_10bfloat16_tENS5_IJlSB_lEEESH_SI_NS4_8TiledMMAINS4_8MMA_AtomIJNS4_4SM904GMMA28MMA_64x128x16_F32BF16BF16_SSILNSM_5MajorE0ELSO_0ELNSM_7ScaleInE1ELSP_1EEEEEENS4_6LayoutINS5_IJNSA_ILi2EEESB_SB_EEENS5_IJSB_NSA_ILi0EEESV_EEEEENS5_IJNS4_10UnderscoreESY_SY_EEEEENS4_13SM90_TMA_LOADENS4_14ComposedLayoutINS4_7SwizzleILi3ELi4ELi3EEENS4_18smem_ptr_flag_bitsILi16EEENSS_INS5_IJNSA_ILi8EEENSA_ILi64EEEEEENS5_IJS18_SB_EEEEEEEvNS4_8identityES11_S1C_vS1D_EENS_8epilogue10collective6detail29Sm90TmaWarpSpecializedAdapterINS1G_15DefaultEpilogueISH_SI_SI_NS1F_6thread17LinearCombinationISH_Li1EffLNS1K_9ScaleType4KindE0ELNS_15FloatRoundStyleE2ESH_EENS1_15EpilogueDefaultEEEEEvvEEEEvNT_6ParamsE,@"STO_CUDA_ENTRY STV_DEFAULT"
_ZN7cutlass13device_kernelINS_4gemm6kernel13GemmUniversalIN4cute5tupleIJiiiiEEENS1_10collective13CollectiveMmaINS1_34MainloopSm90TmaGmmaWarpSpecializedILi3ENS5_IJNS4_1CILi1EEESB_SB_EEENS1_35KernelTmaWarpSpecializedCooperativeEEENS5_IJNSA_ILi128EEESF_SF_EEENS_10bfloat16_tENS5_IJlSB_lEEESH_SI_NS4_8TiledMMAINS4_8MMA_AtomIJNS4_4SM904GMMA28MMA_64x128x16_F32BF16BF16_SSILNSM_5MajorE0ELSO_0ELNSM_7ScaleInE1ELSP_1EEEEEENS4_6LayoutINS5_IJNSA_ILi2EEESB_SB_EEENS5_IJSB_NSA_ILi0EEESV_EEEEENS5_IJNS4_10UnderscoreESY_SY_EEEEENS4_13SM90_TMA_LOADENS4_14ComposedLayoutINS4_7SwizzleILi3ELi4ELi3EEENS4_18smem_ptr_flag_bitsILi16EEENSS_INS5_IJNSA_ILi8EEENSA_ILi64EEEEEENS5_IJS18_SB_EEEEEEEvNS4_8identityES11_S1C_vS1D_EENS_8epilogue10collective6detail29Sm90TmaWarpSpecializedAdapterINS1G_15DefaultEpilogueISH_SI_SI_NS1F_6thread17LinearCombinationISH_Li1EffLNS1K_9ScaleType4KindE0ELNS_15FloatRoundStyleE2ESH_EENS1_15EpilogueDefaultEEEEEvvEEEEvNT_6ParamsE:
[----:B------:R-:W0:Y:S01]  /*0000*/  LDC R1, c[0x0][0x28] ;  /* 0x00000a00ff017b82 */ /* 0x000e220000000800 */
[----:B------:R-:W1:Y:S01]  /*0010*/  S2R R3, SR_TID.X ;  /* 0x0000000000037919 */ /* 0x000e620000002100 */
[----:B------:R-:W-:Y:S01]  /*0020*/  ELECT P0, URZ, PT ;  /* 0x00000000003f782f */ /* 0x000fe20003800000 */
[----:B------:R-:W-:Y:S01]  /*0030*/  BSSY B0, `(.L_x_0) ;  /* 0x000000f000007945 */ /* 0x000fe20003800000 */
[--C-:B-1----:R-:W-:Y:S02]  /*0040*/  SHF.R.U32.HI R0, RZ, 0x5, R3.reuse ;  /* 0x00000005ff007819 */ /* 0x102fe40000011603 */
[----:B------:R-:W-:-:S03]  /*0050*/  SHF.R.U32.HI R14, RZ, 0x7, R3 ;  /* 0x00000007ff0e7819 */ /* 0x000fc60000011603 */
[----:B------:R-:W1:Y:S04]  /*0060*/  SHFL.IDX PT, R4, R0, RZ, 0x1f ;  /* 0x00001fff00047589 */ /* 0x000e6800000e0000 */
[----:B------:R2:W3:Y:S01]  /*0070*/  SHFL.IDX PT, R10, R14, RZ, 0x1f ;  /* 0x00001fff0e0a7589 */ /* 0x0004e200000e0000 */
[----:B-1----:R-:W-:-:S13]  /*0080*/  ISETP.NE.OR P0, PT, R4, RZ, !P0 ;  /* 0x000000ff0400720c */ /* 0x002fda0004705670 */
[----:B0-23--:R-:W-:Y:S05]  /*0090*/  @P0 BRA `(.L_x_1) ;  /* 0x0000000000200947 */ /* 0x00dfea0003800000 */
[----:B------:R-:W-:Y:S02]  /*00a0*/  ULDC.64 UR4, c[0x0][0x198] ;  /* 0x0000660000047ab9 */ /* 0x000fe40000000a00 */
[----:B------:R-:W-:Y:S02]  /*00b0*/  UIADD3 UR6, UP0, UR4, 0xf0, URZ ;  /* 0x000000f004067890 */ /* 0x000fe4000ff1e03f */
[----:B------:R-:W-:Y:S02]  /*00c0*/  UIADD3 UR4, UP1, UR4, 0x1f0, URZ ;  /* 0x000001f004047890 */ /* 0x000fe4000ff3e03f */
[----:B------:R-:W-:Y:S02]  /*00d0*/  UIADD3.X UR7, URZ, UR5, URZ, UP0, !UPT ;  /* 0x000000053f077290 */ /* 0x000fe400087fe43f */
[----:B------:R-:W-:-:S07]  /*00e0*/  UIADD3.X UR5, URZ, UR5, URZ, UP1, !UPT ;  /* 0x000000053f057290 */ /* 0x000fce0008ffe43f */
[----:B------:R0:W-:Y:S02]  /*00f0*/  UTMACCTL.PF [UR6] ;  /* 0x00000000060079b9 */ /* 0x0001e40008040000 */
[----:B------:R0:W-:Y:S02]  /*0100*/  UTMACCTL.PF [UR4] ;  /* 0x00000000040079b9 */ /* 0x0001e40008040000 */
[----:B0-----:R-:W-:Y:S01]  /*0110*/  NOP ;  /* 0x0000000000007918 */ /* 0x001fe20000000000 */
.L_x_1:
[----:B------:R-:W-:Y:S05]  /*0120*/  BSYNC B0 ;  /* 0x0000000000007941 */ /* 0x000fea0003800000 */
.L_x_0:
[----:B------:R-:W0:Y:S02]  /*0130*/  SHFL.IDX PT, R2, R0, RZ, 0x1f ;  /* 0x00001fff00027589 */ /* 0x000e2400000e0000 */
[----:B0-----:R-:W-:-:S13]  /*0140*/  ISETP.NE.AND P0, PT, R2, RZ, PT ;  /* 0x000000ff0200720c */ /* 0x001fda0003f05270 */
[----:B------:R-:W-:Y:S05]  /*0150*/  @P0 BRA `(.L_x_2) ;  /* 0x0000000000500947 */ /* 0x000fea0003800000 */
[----:B------:R-:W0:Y:S01]  /*0160*/  S2UR UR8, SR_CgaCtaId ;  /* 0x00000000000879c3 */ /* 0x000e220000008800 */
[----:B------:R-:W-:Y:S01]  /*0170*/  UMOV UR4, 0x400 ;  /* 0x0000040000047882 */ /* 0x000fe20000000000 */
[----:B------:R-:W-:Y:S01]  /*0180*/  UMOV UR5, 0x1 ;  /* 0x0000000100057882 */ /* 0x000fe20000000000 */
[----:B------:R-:W-:Y:S01]  /*0190*/  UMOV UR6, 0x100 ;  /* 0x0000010000067882 */ /* 0x000fe20000000000 */
[----:B------:R-:W-:Y:S01]  /*01a0*/  ELECT P0, URZ, PT ;  /* 0x00000000003f782f */ /* 0x000fe20003800000 */
[----:B------:R-:W-:-:S04]  /*01b0*/  UIADD3 UR6, -UR6, 0x100000, URZ ;  /* 0x0010000006067890 */ /* 0x000fc8000fffe13f */
[----:B------:R-:W-:Y:S02]  /*01c0*/  USHF.L.U32 UR7, UR6, 0xb, URZ ;  /* 0x0000000b06077899 */ /* 0x000fe4000800063f */
[----:B------:R-:W-:Y:S02]  /*01d0*/  USHF.L.U32 UR6, UR6, 0x1, URZ ;  /* 0x0000000106067899 */ /* 0x000fe4000800063f */
[----:B0-----:R-:W-:Y:S02]  /*01e0*/  ULEA UR8, UR8, UR4, 0x18 ;  /* 0x0000000408087291 */ /* 0x001fe4000f8ec03f */
[----:B------:R-:W-:-:S04]  /*01f0*/  UIADD3 UR4, -UR5, 0x100000, URZ ;  /* 0x0010000005047890 */ /* 0x000fc8000fffe13f */
[----:B------:R-:W-:Y:S02]  /*0200*/  USHF.L.U32 UR5, UR4, 0xb, URZ ;  /* 0x0000000b04057899 */ /* 0x000fe4000800063f */
[----:B------:R-:W-:Y:S01]  /*0210*/  USHF.L.U32 UR4, UR4, 0x1, URZ ;  /* 0x0000000104047899 */ /* 0x000fe2000800063f */
[----:B------:R-:W0:Y:S11]  /*0220*/  FENCE.VIEW.ASYNC.S ;  /* 0x00000000000073c6 */ /* 0x000e360000000000 */
[----:B0-----:R0:W1:Y:S01]  /*0230*/  SYNCS.EXCH.64 URZ, [UR8], UR4 ;  /* 0x00000004083f75b2 */ /* 0x0010620008000100 */
[----:B------:R0:W2:Y:S01]  /*0240*/  SYNCS.EXCH.64 URZ, [UR8+0x18], UR6 ;  /* 0x00001806083f75b2 */ /* 0x0000a20008000100 */
[----:B------:R0:W3:Y:S01]  /*0250*/  SYNCS.EXCH.64 URZ, [UR8+0x8], UR4 ;  /* 0x00000804083f75b2 */ /* 0x0000e20008000100 */
[----:B------:R0:W4:Y:S01]  /*0260*/  SYNCS.EXCH.64 URZ, [UR8+0x20], UR6 ;  /* 0x00002006083f75b2 */ /* 0x0001220008000100 */
[----:B------:R0:W0:Y:S01]  /*0270*/  SYNCS.EXCH.64 URZ, [UR8+0x10], UR4 ;  /* 0x00001004083f75b2 */ /* 0x0000220008000100 */
[----:B------:R0:W0:Y:S01]  /*0280*/  SYNCS.EXCH.64 URZ, [UR8+0x28], UR6 ;  /* 0x00002806083f75b2 */ /* 0x0000220008000100 */
[----:B------:R-:W-:Y:S01]  /*0290*/  NOP ;  /* 0x0000000000007918 */ /* 0x000fe20000000000 */
.L_x_2:
[----:B------:R-:W5:Y:S01]  /*02a0*/  SHFL.IDX PT, R0, R0, RZ, 0x1f ;  /* 0x00001fff00007589 */ /* 0x000f6200000e0000 */
[----:B------:R-:W-:Y:S01]  /*02b0*/  ELECT P0, URZ, PT ;  /* 0x00000000003f782f */ /* 0x000fe20003800000 */
[----:B------:R-:W1:Y:S01]  /*02c0*/  LDC R2, c[0x0][0x65c] ;  /* 0x00019700ff027b82 */ /* 0x000e620000000800 */
[----:B------:R-:W-:Y:S01]  /*02d0*/  SHF.R.S32.HI R7, RZ, 0x1f, R4 ;  /* 0x0000001fff077819 */ /* 0x000fe20000011404 */
[----:B------:R-:W2:Y:S01]  /*02e0*/  S2R R5, SR_CTAID.Y ;  /* 0x0000000000057919 */ /* 0x000ea20000002600 */
[----:B0-----:R-:W-:Y:S01]  /*02f0*/  UMOV UR4, 0x20 ;  /* 0x0000002000047882 */ /* 0x001fe20000000000 */
[----:B------:R-:W-:Y:S01]  /*0300*/  NOP ;  /* 0x0000000000007918 */ /* 0x000fe20000000000 */
[----:B------:R-:W-:Y:S01]  /*0310*/  LEA.HI R7, R7, R4, RZ, 0x2 ;  /* 0x0000000407077211 */ /* 0x000fe200078f10ff */
[----:B------:R-:W0:Y:S01]  /*0320*/  S2R R6, SR_CTAID.X ;  /* 0x0000000000067919 */ /* 0x000e220000002500 */
[----:B------:R-:W-:Y:S01]  /*0330*/  ISETP.NE.AND P2, PT, R10, RZ, PT ;  /* 0x000000ff0a00720c */ /* 0x000fe20003f45270 */
[----:B------:R-:W-:Y:S01]  /*0340*/  NOP ;  /* 0x0000000000007918 */ /* 0x000fe20000000000 */
[----:B------:R-:W-:-:S02]  /*0350*/  LOP3.LUT R7, R7, 0xfffffffc, RZ, 0xc0, !PT ;  /* 0xfffffffc07077812 */ /* 0x000fc400078ec0ff */
[----:B-----5:R-:W-:Y:S02]  /*0360*/  ISETP.NE.OR P0, PT, R0, RZ, !P0 ;  /* 0x000000ff0000720c */ /* 0x020fe40004705670 */
[----:B-1----:R-:W-:-:S04]  /*0370*/  ISETP.NE.AND P3, PT, R2, 0x1, PT ;  /* 0x000000010200780c */ /* 0x002fc80003f65270 */
[----:B------:R-:W-:Y:S01]  /*0380*/  P2R R0, PR, RZ, 0x8 ;  /* 0x00000008ff007803 */ /* 0x000fe20000000000 */
[----:B------:R-:W-:Y:S01]  /*0390*/  IMAD.IADD R0, R4, 0x1, -R7 ;  /* 0x0000000104007824 */ /* 0x000fe200078e0a07 */
[----:B------:R-:W-:Y:S01]  /*03a0*/  LOP3.LUT R4, R3, 0x7f, RZ, 0xc0, !PT ;  /* 0x0000007f03047812 */ /* 0x000fe200078ec0ff */
[----:B------:R-:W-:-:S03]  /*03b0*/  IMAD.MOV.U32 R7, RZ, RZ, RZ ;  /* 0x000000ffff077224 */ /* 0x000fc600078e00ff */
[----:B------:R-:W-:Y:S01]  /*03c0*/  ISETP.NE.AND P1, PT, R0, 0x3, PT ;  /* 0x000000030000780c */ /* 0x000fe20003f25270 */
[----:B------:R-:W-:Y:S01]  /*03d0*/  VOTEU.ALL UP0, P0 ;  /* 0x00000000003f7886 */ /* 0x000fe20000000000 */
[----:B------:R-:W-:Y:S01]  /*03e0*/  VOTEU.ALL UP1, P0 ;  /* 0x00000000003f7886 */ /* 0x000fe20000020000 */
[----:B------:R-:W0:Y:S01]  /*03f0*/  @P3 LDC R17, c[0x0][0x10] ;  /* 0x00000400ff113b82 */ /* 0x000e220000000800 */
[----:B--2---:R-:W-:Y:S02]  /*0400*/  @P3 IMAD.MOV.U32 R8, RZ, RZ, R5 ;  /* 0x000000ffff083224 */ /* 0x004fe400078e0005 */
[----:B------:R-:W-:Y:S01]  /*0410*/  @!UP0 UMOV UR6, 0x400 ;  /* 0x0000040000068882 */ /* 0x000fe20000000000 */
[----:B------:R-:W-:-:S04]  /*0420*/  @!UP0 UIADD3 UR4, -UR4, 0x100000, URZ ;  /* 0x0010000004048890 */ /* 0x000fc8000fffe13f */
[----:B------:R-:W-:Y:S02]  /*0430*/  @!UP0 USHF.L.U32 UR5, UR4, 0xb, URZ ;  /* 0x0000000b04058899 */ /* 0x000fe4000800063f */
[----:B------:R-:W-:Y:S01]  /*0440*/  @!UP0 USHF.L.U32 UR4, UR4, 0x1, URZ ;  /* 0x0000000104048899 */ /* 0x000fe2000800063f */
[----:B------:R-:W-:Y:S01]  /*0450*/  @P3 IMAD.MOV.U32 R9, RZ, RZ, RZ ;  /* 0x000000ffff093224 */ /* 0x000fe200078e00ff */
[----:B------:R-:W1:Y:S08]  /*0460*/  @!UP0 S2UR UR7, SR_CgaCtaId ;  /* 0x00000000000789c3 */ /* 0x000e700000008800 */
[----:B------:R-:W2:Y:S01]  /*0470*/  @!P3 LDC R11, c[0x0][0xc] ;  /* 0x00000300ff0bbb82 */ /* 0x000ea20000000800 */
[----:B0-----:R-:W-:Y:S01]  /*0480*/  @P3 IMAD.WIDE.U32 R16, R6, R17, R8 ;  /* 0x0000001106103225 */ /* 0x001fe200078e0008 */
[----:B-1----:R-:W-:Y:S01]  /*0490*/  @!UP0 ULEA UR8, UR7, UR6, 0x18 ;  /* 0x0000000607088291 */ /* 0x002fe2000f8ec03f */
[----:B------:R-:W-:-:S02]  /*04a0*/  VOTEU.ALL UP0, P0 ;  /* 0x00000000003f7886 */ /* 0x000fc40000000000 */
[----:B------:R-:W-:Y:S01]  /*04b0*/  ULDC UR6, c[0x0][0xc] ;  /* 0x0000030000067ab9 */ /* 0x000fe20000000800 */
[----:B------:R-:W-:Y:S01]  /*04c0*/  ISETP.EQ.OR P0, PT, R0, RZ, !P1 ;  /* 0x000000ff0000720c */ /* 0x000fe20004f02670 */
[----:B------:R-:W-:-:S03]  /*04d0*/  ULDC UR7, c[0x0][0x10] ;  /* 0x0000040000077ab9 */ /* 0x000fc60000000800 */
[C---:B------:R-:W-:Y:S01]  /*04e0*/  ISETP.EQ.AND P0, PT, R10.reuse, RZ, P0 ;  /* 0x000000ff0a00720c */ /* 0x040fe20000702270 */
[----:B------:R-:W-:Y:S02]  /*04f0*/  VIADD R10, R10, 0xffffffff ;  /* 0xffffffff0a0a7836 */ /* 0x000fe40000000000 */
[----:B--2---:R-:W-:Y:S01]  /*0500*/  @!P3 IMAD.WIDE.U32 R8, R11, R5, R6 ;  /* 0x000000050b08b225 */ /* 0x004fe200078e0006 */
[----:B------:R-:W0:Y:S02]  /*0510*/  FENCE.VIEW.ASYNC.S ;  /* 0x00000000000073c6 */ /* 0x000e240000000000 */
[----:B0-----:R-:W3:Y:S01]  /*0520*/  @!UP0 SYNCS.EXCH.64 URZ, [UR8+0x40], UR4 ;  /* 0x00004004083f85b2 */ /* 0x001ee20008000100 */
[----:B------:R-:W-:Y:S01]  /*0530*/  SEL R18, RZ, 0x1, !P0 ;  /* 0x00000001ff127807 */ /* 0x000fe20004000000 */
[----:B------:R-:W-:Y:S01]  /*0540*/  @P3 IMAD.MOV.U32 R11, RZ, RZ, RZ ;  /* 0x000000ffff0b3224 */ /* 0x000fe200078e00ff */
[----:B------:R-:W-:Y:S01]  /*0550*/  ISETP.GE.U32.AND P1, PT, R10, 0x2, PT ;  /* 0x000000020a00780c */ /* 0x000fe20003f26070 */
[----:B------:R-:W-:-:S02]  /*0560*/  @!P3 IMAD.MOV.U32 R16, RZ, RZ, R8 ;  /* 0x000000ffff10b224 */ /* 0x000fc400078e0008 */
[----:B------:R-:W-:Y:S01]  /*0570*/  @P3 IMAD.IADD R17, R17, 0x1, R11 ;  /* 0x0000000111113824 */ /* 0x000fe200078e020b */
[----:B------:R-:W-:Y:S01]  /*0580*/  SEL R18, R18, 0x2, P1 ;  /* 0x0000000212127807 */ /* 0x000fe20000800000 */
[----:B------:R-:W-:Y:S01]  /*0590*/  @!P3 IMAD.MOV.U32 R17, RZ, RZ, R9 ;  /* 0x000000ffff11b224 */ /* 0x000fe200078e0009 */
[----:B------:R0:W3:Y:S01]  /*05a0*/  @!UP1 SYNCS.EXCH.64 URZ, [UR8+0x48], UR4 ;  /* 0x00004804083f95b2 */ /* 0x0000e20008000100 */
[----:B------:R-:W-:Y:S01]  /*05b0*/  NOP ;  /* 0x0000000000007918 */ /* 0x000fe20000000000 */
[----:B0-----:R-:W-:-:S03]  /*05c0*/  UIMAD.WIDE.U32 UR4, UR6, UR7, URZ ;  /* 0x00000007060472a5 */ /* 0x001fc6000f8e003f */
[----:B------:R-:W-:Y:S02]  /*05d0*/  ULDC UR6, c[0x0][0x14] ;  /* 0x0000050000067ab9 */ /* 0x000fe40000000800 */
[----:B------:R-:W-:Y:S02]  /*05e0*/  UIMAD.WIDE.U32 UR38, UR4, UR6, URZ ;  /* 0x00000006042672a5 */ /* 0x000fe4000f8e003f */
[----:B------:R-:W-:-:S04]  /*05f0*/  UIMAD UR41, UR5, UR6, URZ ;  /* 0x00000006052972a4 */ /* 0x000fc8000f8e023f */
[----:B------:R-:W-:Y:S01]  /*0600*/  UIADD3 UR41, UR39, UR41, URZ ;  /* 0x0000002927297290 */ /* 0x000fe2000fffe03f */
[----:B---34-:R-:W-:Y:S06]  /*0610*/  BAR.SYNC.DEFER_BLOCKING 0x0 ;  /* 0x0000000000007b1d */ /* 0x018fec0000010000 */
[----:B------:R-:W-:Y:S05]  /*0620*/  @!P2 BRA `(.L_x_3) ;  /* 0x000000600090a947 */ /* 0x000fea0003800000 */
[----:B------:R-:W-:-:S13]  /*0630*/  ISETP.GT.U32.AND P0, PT, R10, 0x1, PT ;  /* 0x000000010a00780c */ /* 0x000fda0003f04070 */
[----:B------:R-:W-:Y:S05]  /*0640*/  @P0 EXIT ;  /* 0x000000000000094d */ /* 0x000fea0003800000 */
[----:B------:R-:W-:Y:S01]  /*0650*/  ULDC.64 UR4, c[0x0][0x650] ;  /* 0x0001940000047ab9 */ /* 0x000fe20000000a00 */
[----:B------:R-:W-:Y:S01]  /*0660*/  PRMT R0, RZ, 0x7610, R0 ;  /* 0x00007610ff007816 */ /* 0x000fe20000000000 */
[----:B------:R-:W-:Y:S01]  /*0670*/  IMAD.MOV.U32 R101, RZ, RZ, -0x1 ;  /* 0xffffffffff657424 */ /* 0x000fe200078e00ff */
[----:B------:R-:W-:Y:S01]  /*0680*/  ISETP.GE.U32.AND P0, PT, R16, UR4, PT ;  /* 0x0000000410007c0c */ /* 0x000fe2000bf06070 */
[----:B------:R-:W-:Y:S02]  /*0690*/  IMAD.MOV.U32 R100, RZ, RZ, -0x1 ;  /* 0xffffffffff647424 */ /* 0x000fe400078e00ff */
[----:B------:R-:W-:Y:S01]  /*06a0*/  IMAD.MOV.U32 R99, RZ, RZ, -0x1 ;  /* 0xffffffffff637424 */ /* 0x000fe200078e00ff */
[----:B------:R-:W-:-:S13]  /*06b0*/  ISETP.GE.U32.AND.EX P0, PT, R17, UR5, PT, P0 ;  /* 0x0000000511007c0c */ /* 0x000fda000bf06100 */
[----:B------:R-:W-:Y:S05]  /*06c0*/  @P0 BRA `(.L_x_4) ;  /* 0x0000000400540947 */ /* 0x000fea0003800000 */
[----:B------:R-:W0:Y:S01]  /*06d0*/  LDC.64 R20, c[0x0][0x628] ;  /* 0x00018a00ff147b82 */ /* 0x000e220000000a00 */
[----:B------:R-:W-:Y:S02]  /*06e0*/  IMAD.MOV.U32 R8, RZ, RZ, R16 ;  /* 0x000000ffff087224 */ /* 0x000fe400078e0010 */
[----:B------:R-:W-:-:S05]  /*06f0*/  IMAD.MOV.U32 R9, RZ, RZ, R17 ;  /* 0x000000ffff097224 */ /* 0x000fca00078e0011 */
[----:B------:R-:W1:Y:S08]  /*0700*/  LDC R0, c[0x0][0x630] ;  /* 0x00018c00ff007b82 */ /* 0x000e700000000800 */
[----:B------:R-:W2:Y:S01]  /*0710*/  LDC.64 R22, c[0x0][0x620] ;  /* 0x00018800ff167b82 */ /* 0x000ea20000000a00 */
[----:B0-----:R-:W-:-:S04]  /*0720*/  ISETP.NE.U32.AND P0, PT, R20, RZ, PT ;  /* 0x000000ff1400720c */ /* 0x001fc80003f05070 */
[----:B------:R-:W-:-:S13]  /*0730*/  ISETP.NE.AND.EX P0, PT, R21, RZ, PT, P0 ;  /* 0x000000ff1500720c */ /* 0x000fda0003f05300 */
[----:B-12---:R-:W-:Y:S05]  /*0740*/  @!P0 BRA `(.L_x_5) ;  /* 0x0000000000288947 */ /* 0x006fea0003800000 */
[----:B------:R-:W0:Y:S02]  /*0750*/  LDC R13, c[0x0][0x634] ;  /* 0x00018d00ff0d7b82 */ /* 0x000e240000000800 */
[----:B0-----:R-:W-:-:S05]  /*0760*/  IADD3 R13, P0, R16, R13, RZ ;  /* 0x0000000d100d7210 */ /* 0x001fca0007f1e0ff */
[----:B------:R-:W-:-:S04]  /*0770*/  IMAD.X R15, RZ, RZ, R17, P0 ;  /* 0x000000ffff0f7224 */ /* 0x000fc800000e0611 */
[----:B------:R-:W-:-:S04]  /*0780*/  IMAD.WIDE.U32 R8, R15, R20, RZ ;  /* 0x000000140f087225 */ /* 0x000fc800078e00ff */
[----:B------:R-:W-:-:S04]  /*0790*/  IMAD.WIDE.U32 R10, P0, R13, R21, R8 ;  /* 0x000000150d0a7225 */ /* 0x000fc80007800008 */
[----:B------:R-:W-:-:S04]  /*07a0*/  IMAD.WIDE.U32 R8, R13, R20, RZ ;  /* 0x000000140d087225 */ /* 0x000fc800078e00ff */
[----:B------:R-:W-:Y:S01]  /*07b0*/  IMAD.X R13, RZ, RZ, RZ, P0 ;  /* 0x000000ffff0d7224 */ /* 0x000fe200000e06ff */
[----:B------:R-:W-:Y:S01]  /*07c0*/  IADD3 RZ, P0, R9, R10, RZ ;  /* 0x0000000a09ff7210 */ /* 0x000fe20007f1e0ff */
[----:B------:R-:W-:-:S04]  /*07d0*/  IMAD.MOV.U32 R12, RZ, RZ, R11 ;  /* 0x000000ffff0c7224 */ /* 0x000fc800078e000b */
[----:B------:R-:W-:-:S08]  /*07e0*/  IMAD.WIDE.U32.X R8, R15, R21, R12, P0 ;  /* 0x000000150f087225 */ /* 0x000fd000000e040c */
.L_x_5:
[-CC-:B------:R-:W-:Y:S01]  /*07f0*/  SHF.R.U64 R99, R8, R0.reuse, R9.reuse ;  /* 0x0000000008637219 */ /* 0x180fe20000001209 */
[----:B------:R-:W0:Y:S01]  /*0800*/  LDC R12, c[0x0][0x618] ;  /* 0x00018600ff0c7b82 */ /* 0x000e220000000800 */
[----:B------:R-:W-:Y:S01]  /*0810*/  SHF.R.U32.HI R7, RZ, R0, R9 ;  /* 0x00000000ff077219 */ /* 0x000fe20000011609 */
[----:B------:R-:W-:Y:S01]  /*0820*/  ULDC UR4, c[0x0][0x150] ;  /* 0x0000540000047ab9 */ /* 0x000fe20000000800 */
[----:B------:R-:W-:Y:S02]  /*0830*/  IADD3 R11, P0, RZ, -R99, RZ ;  /* 0x80000063ff0b7210 */ /* 0x000fe40007f1e0ff */
[----:B------:R-:W-:-:S03]  /*0840*/  I2FP.F32.U32 R0, R6 ;  /* 0x0000000600007245 */ /* 0x000fc60000201000 */
[----:B------:R-:W1:Y:S01]  /*0850*/  LDC.64 R30, c[0x0][0x640] ;  /* 0x00019000ff1e7b82 */ /* 0x000e620000000a00 */
[----:B------:R-:W-:Y:S02]  /*0860*/  IMAD.X R13, RZ, RZ, ~R7, P0 ;  /* 0x000000ffff0d7224 */ /* 0x000fe400000e0e07 */
[----:B------:R-:W-:Y:S01]  /*0870*/  FMUL R0, R0, UR4 ;  /* 0x0000000400007c20 */ /* 0x000fe20008400000 */
[----:B------:R-:W-:Y:S01]  /*0880*/  IMAD.WIDE.U32 R8, R11, R22, R16 ;  /* 0x000000160b087225 */ /* 0x000fe200078e0010 */
[----:B------:R-:W-:-:S03]  /*0890*/  ULDC UR4, c[0x0][0x154] ;  /* 0x0000550000047ab9 */ /* 0x000fc60000000800 */
[----:B------:R-:W-:Y:S01]  /*08a0*/  IMAD R10, R13, R22, RZ ;  /* 0x000000160d0a7224 */ /* 0x000fe200078e02ff */
[----:B------:R-:W2:Y:S01]  /*08b0*/  LDC R7, c[0x0][0x144] ;  /* 0x00005100ff077b82 */ /* 0x000ea20000000800 */
[----:B------:R-:W3:Y:S02]  /*08c0*/  F2I.U32.TRUNC.NTZ R0, R0 ;  /* 0x0000000000007305 */ /* 0x000ee4000020f000 */
[----:B------:R-:W-:-:S04]  /*08d0*/  IMAD R11, R11, R23, R10 ;  /* 0x000000170b0b7224 */ /* 0x000fc800078e020a */
[----:B------:R-:W-:Y:S01]  /*08e0*/  IMAD.IADD R9, R9, 0x1, R11 ;  /* 0x0000000109097824 */ /* 0x000fe200078e020b */
[----:B------:R-:W4:Y:S01]  /*08f0*/  LDC R24, c[0x0][0x608] ;  /* 0x00018200ff187b82 */ /* 0x000f220000000800 */
[----:B------:R-:W-:-:S03]  /*0900*/  IMAD.MOV.U32 R11, RZ, RZ, -0x1 ;  /* 0xffffffffff0b7424 */ /* 0x000fc600078e00ff */
[-CC-:B0-----:R-:W-:Y:S02]  /*0910*/  SHF.R.U64 R22, R8, R12.reuse, R9.reuse ;  /* 0x0000000c08167219 */ /* 0x181fe40000001209 */
[----:B------:R-:W-:Y:S02]  /*0920*/  I2FP.F32.U32 R8, R5 ;  /* 0x0000000500087245 */ /* 0x000fe40000201000 */
[----:B------:R-:W0:Y:S01]  /*0930*/  LDC R28, c[0x0][0x658] ;  /* 0x00019600ff1c7b82 */ /* 0x000e220000000800 */
[----:B-1----:R-:W-:Y:S01]  /*0940*/  ISETP.NE.U32.AND P0, PT, R30, RZ, PT ;  /* 0x000000ff1e00720c */ /* 0x002fe20003f05070 */
[----:B---3--:R-:W-:Y:S02]  /*0950*/  IMAD.MOV R10, RZ, RZ, -R0 ;  /* 0x000000ffff0a7224 */ /* 0x008fe400078e0a00 */
[----:B------:R-:W-:Y:S01]  /*0960*/  FMUL R8, R8, UR4 ;  /* 0x0000000408087c20 */ /* 0x000fe20008400000 */
[----:B------:R-:W-:Y:S02]  /*0970*/  SHF.R.U32.HI R9, RZ, R12, R9 ;  /* 0x0000000cff097219 */ /* 0x000fe40000011609 */
[----:B------:R-:W-:Y:S01]  /*0980*/  ISETP.NE.AND.EX P0, PT, R31, RZ, PT, P0 ;  /* 0x000000ff1f00720c */ /* 0x000fe20003f05300 */
[----:B------:R1:W3:Y:S01]  /*0990*/  F2I.U32.TRUNC.NTZ R15, R8 ;  /* 0x00000008000f7305 */ /* 0x0002e2000020f000 */
[----:B------:R-:W1:Y:S01]  /*09a0*/  LDC R20, c[0x0][0x148] ;  /* 0x00005200ff147b82 */ /* 0x000e620000000800 */
[----:B--2---:R-:W-:-:S07]  /*09b0*/  IMAD R0, R7, R10, R6 ;  /* 0x0000000a07007224 */ /* 0x004fce00078e0206 */
[----:B------:R-:W2:Y:S01]  /*09c0*/  LDC R26, c[0x0][0x600] ;  /* 0x00018000ff1a7b82 */ /* 0x000ea20000000800 */
[-CC-:B----4-:R-:W-:Y:S02]  /*09d0*/  SHF.R.U64 R32, R22, R24.reuse, R9.reuse ;  /* 0x0000001816207219 */ /* 0x190fe40000001209 */
[----:B------:R-:W-:Y:S01]  /*09e0*/  SHF.R.U32.HI R7, RZ, R24, R9 ;  /* 0x00000018ff077219 */ /* 0x000fe20000011609 */
[----:B------:R-:W-:-:S04]  /*09f0*/  IMAD.MOV.U32 R9, RZ, RZ, 0x1 ;  /* 0x00000001ff097424 */ /* 0x000fc800078e00ff */
[----:B------:R-:W4:Y:S01]  /*0a00*/  LDC R21, c[0x0][0x648] ;  /* 0x00019200ff157b82 */ /* 0x000f220000000800 */
[-C--:B0-----:R-:W-:Y:S02]  /*0a10*/  SHF.L.U32 R6, R11, R28.reuse, RZ ;  /* 0x0000001c0b067219 */ /* 0x081fe400000006ff */
[--C-:B------:R-:W-:Y:S02]  /*0a20*/  SHF.R.U64 R24, R32, R28, R7.reuse ;  /* 0x0000001c20187219 */ /* 0x100fe40000001207 */
[----:B------:R-:W-:Y:S02]  /*0a30*/  LOP3.LUT R13, RZ, R6, RZ, 0x33, !PT ;  /* 0x00000006ff0d7212 */ /* 0x000fe400078e33ff */
[-C--:B------:R-:W-:Y:S01]  /*0a40*/  SHF.R.U32.HI R7, RZ, R28.reuse, R7 ;  /* 0x0000001cff077219 */ /* 0x080fe20000011607 */
[----:B------:R-:W0:Y:S01]  /*0a50*/  LDC R23, c[0x0][0x638] ;  /* 0x00018e00ff177b82 */ /* 0x000e220000000800 */
[----:B------:R-:W-:Y:S01]  /*0a60*/  SHF.L.U32 R12, R9, R28, RZ ;  /* 0x0000001c090c7219 */ /* 0x000fe200000006ff */
[----:B------:R-:W-:-:S06]  /*0a70*/  IMAD.MOV.U32 R6, RZ, RZ, R24 ;  /* 0x000000ffff067224 */ /* 0x000fcc00078e0018 */
[----:B------:R-:W0:Y:S01]  /*0a80*/  LDC R101, c[0x0][0x610] ;  /* 0x00018400ff657b82 */ /* 0x000e220000000800 */
[----:B-1-3--:R-:W-:Y:S05]  /*0a90*/  @!P0 BRA `(.L_x_6) ;  /* 0x0000000000288947 */ /* 0x00afea0003800000 */
[----:B------:R-:W1:Y:S02]  /*0aa0*/  LDC R11, c[0x0][0x64c] ;  /* 0x00019300ff0b7b82 */ /* 0x000e640000000800 */
[----:B-1----:R-:W-:-:S05]  /*0ab0*/  IADD3 R11, P0, R24, R11, RZ ;  /* 0x0000000b180b7210 */ /* 0x002fca0007f1e0ff */
        /* <DEDUP_REMOVED lines=8> */
.L_x_6:
[----:B----4-:R-:W-:Y:S01]  /*0b40*/  SHF.R.U64 R6, R6, R21, R7 ;  /* 0x0000001506067219 */ /* 0x010fe20000001207 */
[----:B--2---:R-:W-:Y:S01]  /*0b50*/  VIADD R7, R26, 0xffffffff ;  /* 0xffffffff1a077836 */ /* 0x004fe20000000000 */
[----:B------:R-:W-:Y:S01]  /*0b60*/  LOP3.LUT R13, R32, R13, RZ, 0xc0, !PT ;  /* 0x0000000d200d7212 */ /* 0x000fe200078ec0ff */
[----:B------:R-:W-:Y:S02]  /*0b70*/  IMAD.MOV R15, RZ, RZ, -R15 ;  /* 0x000000ffff0f7224 */ /* 0x000fe400078e0a0f */
[----:B------:R-:W-:Y:S02]  /*0b80*/  IMAD.MOV R8, RZ, RZ, -R6 ;  /* 0x000000ffff087224 */ /* 0x000fe400078e0a06 */
[----:B------:R-:W-:Y:S01]  /*0b90*/  IMAD R13, R12, R6, R13 ;  /* 0x000000060c0d7224 */ /* 0x000fe200078e020d */
[----:B------:R-:W-:Y:S01]  /*0ba0*/  LOP3.LUT R6, R22, R7, RZ, 0xc0, !PT ;  /* 0x0000000716067212 */ /* 0x000fe200078ec0ff */
[----:B------:R-:W-:Y:S02]  /*0bb0*/  @P3 IMAD R0, R20, R15, R5 ;  /* 0x0000000f14003224 */ /* 0x000fe400078e0205 */
[----:B0-----:R-:W-:-:S02]  /*0bc0*/  IMAD R5, R8, R23, R24 ;  /* 0x0000001708057224 */ /* 0x001fc400078e0218 */
[----:B------:R-:W-:Y:S02]  /*0bd0*/  IMAD R101, R13, R101, R0 ;  /* 0x000000650d657224 */ /* 0x000fe400078e0200 */
[----:B------:R-:W-:Y:S02]  /*0be0*/  IMAD R6, R5, R26, R6 ;  /* 0x0000001a05067224 */ /* 0x000fe400078e0206 */
[----:B------:R-:W-:-:S03]  /*0bf0*/  IMAD.MOV.U32 R0, RZ, RZ, 0x1 ;  /* 0x00000001ff007424 */ /* 0x000fc600078e00ff */
[----:B------:R-:W-:Y:S02]  /*0c00*/  SEL R100, R6, R101, !P3 ;  /* 0x0000006506647207 */ /* 0x000fe40005800000 */
[----:B------:R-:W-:-:S07]  /*0c10*/  SEL R101, R101, R6, !P3 ;  /* 0x0000000665657207 */ /* 0x000fce0005800000 */
.L_x_4:
[----:B------:R-:W-:-:S08]  /*0c20*/  NOP ;  /* 0x0000000000007918 */ /* 0x000fd00000000000 */
[----:B------:R-:W0:Y:S02]  /*0c30*/  USETMAXREG.TRY_ALLOC.CTAPOOL UP0, 0xe8 ;  /* 0x000000e8000079c8 */ /* 0x000e240008000600 */
[----:B0-----:R-:W-:-:S13]  /*0c40*/  PLOP3.LUT P0, PT, PT, PT, UP0, 0x80, 0x0 ;  /* 0x000000000000781c */ /* 0x001fda0003f0f008 */
[----:B------:R-:W-:Y:S05]  /*0c50*/  @!P0 BRA `(.L_x_4) ;  /* 0xfffffffc00f08947 */ /* 0x000fea000383ffff */
[----:B------:R-:W-:Y:S01]  /*0c60*/  ULDC.64 UR4, c[0x0][0x598] ;  /* 0x0001660000047ab9 */ /* 0x000fe20000000a00 */
[----:B------:R-:W-:Y:S01]  /*0c70*/  ULDC.64 UR36, c[0x0][0x208] ;  /* 0x0000820000247ab9 */ /* 0x000fe20000000a00 */
[----:B------:R-:W-:-:S04]  /*0c80*/  ISETP.NE.U32.AND P0, PT, RZ, UR4, PT ;  /* 0x00000004ff007c0c */ /* 0x000fc8000bf05070 */
[----:B------:R-:W-:-:S13]  /*0c90*/  ISETP.NE.AND.EX P0, PT, RZ, UR5, PT, P0 ;  /* 0x00000005ff007c0c */ /* 0x000fda000bf05300 */
[----:B------:R-:W-:Y:S05]  /*0ca0*/  @!P0 BRA `(.L_x_7) ;  /* 0x00000000001c8947 */ /* 0x000fea0003800000 */
[----:B------:R-:W0:Y:S02]  /*0cb0*/  LDC.64 R6, c[0x0][0x598] ;  /* 0x00016600ff067b82 */ /* 0x000e240000000a00 */
[----:B0-----:R-:W2:Y:S02]  /*0cc0*/  LDG.E.64 R6, desc[UR36][R6.64] ;  /* 0x0000002406067981 */ /* 0x001ea4000c1e1b00 */
[----:B--2---:R-:W-:-:S04]  /*0cd0*/  ISETP.NE.U32.AND P0, PT, R6, RZ, PT ;  /* 0x000000ff0600720c */ /* 0x004fc80003f05070 */
[----:B------:R-:W-:-:S13]  /*0ce0*/  ISETP.NE.AND.EX P0, PT, R7, RZ, PT, P0 ;  /* 0x000000ff0700720c */ /* 0x000fda0003f05300 */
[----:B------:R-:W-:Y:S05]  /*0cf0*/  @!P0 BRA `(.L_x_7) ;  /* 0x0000000000088947 */ /* 0x000fea0003800000 */
[----:B------:R0:W5:Y:S01]  /*0d00*/  LD.E R19, desc[UR36][R6.64] ;  /* 0x0000002406137980 */ /* 0x000162000c101900 */
[----:B------:R-:W-:Y:S05]  /*0d10*/  BRA `(.L_x_8) ;  /* 0x0000000000247947 */ /* 0x000fea0003800000 */
.L_x_7:
[----:B------:R-:W-:Y:S02]  /*0d20*/  ULDC.64 UR4, c[0x0][0x588] ;  /* 0x0001620000047ab9 */ /* 0x000fe40000000a00 */
[----:B------:R-:W-:-:S04]  /*0d30*/  ISETP.NE.U32.AND P0, PT, RZ, UR4, PT ;  /* 0x00000004ff007c0c */ /* 0x000fc8000bf05070 */
[----:B------:R-:W-:-:S13]  /*0d40*/  ISETP.NE.AND.EX P0, PT, RZ, UR5, PT, P0 ;  /* 0x00000005ff007c0c */ /* 0x000fda000bf05300 */
[----:B------:R-:W-:Y:S05]  /*0d50*/  @!P0 BRA `(.L_x_9) ;  /* 0x00000000000c8947 */ /* 0x000fea0003800000 */
[----:B------:R-:W0:Y:S02]  /*0d60*/  LDC.64 R6, c[0x0][0x588] ;  /* 0x00016200ff067b82 */ /* 0x000e240000000a00 */
[----:B0-----:R1:W5:Y:S01]  /*0d70*/  LDG.E R19, desc[UR36][R6.64] ;  /* 0x0000002406137981 */ /* 0x001362000c1e1900 */
[----:B------:R-:W-:Y:S05]  /*0d80*/  BRA `(.L_x_8) ;  /* 0x0000000000087947 */ /* 0x000fea0003800000 */
.L_x_9:
[----:B------:R-:W-:Y:S02]  /*0d90*/  ULDC UR4, c[0x0][0x580] ;  /* 0x0001600000047ab9 */ /* 0x000fe40000000800 */
[----:B------:R-:W-:-:S07]  /*0da0*/  IMAD.U32 R19, RZ, RZ, UR4 ;  /* 0x00000004ff137e24 */ /* 0x000fce000f8e00ff */
.L_x_8:
[----:B------:R-:W-:Y:S02]  /*0db0*/  ULDC.64 UR4, c[0x0][0x5a0] ;  /* 0x0001680000047ab9 */ /* 0x000fe40000000a00 */
[----:B------:R-:W-:-:S04]  /*0dc0*/  ISETP.NE.U32.AND P0, PT, RZ, UR4, PT ;  /* 0x00000004ff007c0c */ /* 0x000fc8000bf05070 */
[----:B------:R-:W-:-:S13]  /*0dd0*/  ISETP.NE.AND.EX P0, PT, RZ, UR5, PT, P0 ;  /* 0x00000005ff007c0c */ /* 0x000fda000bf05300 */
[----:B------:R-:W-:Y:S05]  /*0de0*/  @!P0 BRA `(.L_x_10) ;  /* 0x00000000001c8947 */ /* 0x000fea0003800000 */
[----:B01----:R-:W0:Y:S02]  /*0df0*/  LDC.64 R6, c[0x0][0x5a0] ;  /* 0x00016800ff067b82 */ /* 0x003e240000000a00 */
[----:B0-----:R-:W2:Y:S02]  /*0e00*/  LDG.E.64 R6, desc[UR36][R6.64] ;  /* 0x0000002406067981 */ /* 0x001ea4000c1e1b00 */
[----:B--2---:R-:W-:-:S04]  /*0e10*/  ISETP.NE.U32.AND P0, PT, R6, RZ, PT ;  /* 0x000000ff0600720c */ /* 0x004fc80003f05070 */
[----:B------:R-:W-:-:S13]  /*0e20*/  ISETP.NE.AND.EX P0, PT, R7, RZ, PT, P0 ;  /* 0x000000ff0700720c */ /* 0x000fda0003f05300 */
[----:B------:R-:W-:Y:S05]  /*0e30*/  @!P0 BRA `(.L_x_10) ;  /* 0x0000000000088947 */ /* 0x000fea0003800000 */
[----:B------:R0:W5:Y:S01]  /*0e40*/  LD.E R88, desc[UR36][R6.64] ;  /* 0x0000002406587980 */ /* 0x000162000c101900 */
[----:B------:R-:W-:Y:S05]  /*0e50*/  BRA `(.L_x_11) ;  /* 0x0000000000247947 */ /* 0x000fea0003800000 */
.L_x_10:
[----:B------:R-:W-:Y:S02]  /*0e60*/  ULDC.64 UR4, c[0x0][0x590] ;  /* 0x0001640000047ab9 */ /* 0x000fe40000000a00 */
[----:B------:R-:W-:-:S04]  /*0e70*/  ISETP.NE.U32.AND P0, PT, RZ, UR4, PT ;  /* 0x00000004ff007c0c */ /* 0x000fc8000bf05070 */
[----:B------:R-:W-:-:S13]  /*0e80*/  ISETP.NE.AND.EX P0, PT, RZ, UR5, PT, P0 ;  /* 0x00000005ff007c0c */ /* 0x000fda000bf05300 */
[----:B------:R-:W-:Y:S05]  /*0e90*/  @!P0 BRA `(.L_x_12) ;  /* 0x00000000000c8947 */ /* 0x000fea0003800000 */
[----:B------:R-:W2:Y:S02]  /*0ea0*/  LDC.64 R88, c[0x0][0x590] ;  /* 0x00016400ff587b82 */ /* 0x000ea40000000a00 */
[----:B--2---:R2:W5:Y:S01]  /*0eb0*/  LDG.E R88, desc[UR36][R88.64] ;  /* 0x0000002458587981 */ /* 0x004562000c1e1900 */
[----:B------:R-:W-:Y:S05]  /*0ec0*/  BRA `(.L_x_11) ;  /* 0x0000000000087947 */ /* 0x000fea0003800000 */
.L_x_12:
[----:B------:R-:W-:Y:S02]  /*0ed0*/  ULDC UR4, c[0x0][0x584] ;  /* 0x0001610000047ab9 */ /* 0x000fe40000000800 */
[----:B------:R-:W-:-:S07]  /*0ee0*/  IMAD.U32 R88, RZ, RZ, UR4 ;  /* 0x00000004ff587e24 */ /* 0x000fce000f8e00ff */
.L_x_11:
[----:B------:R-:W-:-:S13]  /*0ef0*/  LOP3.LUT P0, RZ, R0, 0xff, RZ, 0xc0, !PT ;  /* 0x000000ff00ff7812 */ /* 0x000fda000780c0ff */
[----:B------:R-:W-:Y:S05]  /*0f00*/  @!P0 EXIT ;  /* 0x000000000000894d */ /* 0x000fea0003800000 */
[----:B------:R-:W3:Y:S01]  /*0f10*/  LDC R90, c[0x0][0x658] ;  /* 0x00019600ff5a7b82 */ /* 0x000ee20000000800 */
[----:B------:R-:W-:Y:S01]  /*0f20*/  ULDC.64 UR6, c[0x0][0x288] ;  /* 0x0000a20000067ab9 */ /* 0x000fe20000000a00 */
[----:B------:R-:W-:Y:S01]  /*0f30*/  LOP3.LUT R14, R14, 0x1, RZ, 0xc0, !PT ;  /* 0x000000010e0e7812 */ /* 0x000fe200078ec0ff */
[----:B------:R-:W-:Y:S01]  /*0f40*/  UIADD3 UR4, UR7, 0x7f, URZ ;  /* 0x0000007f07047890 */ /* 0x000fe2000fffe03f */
[----:B------:R-:W-:Y:S01]  /*0f50*/  SHF.R.U32.HI R0, RZ, 0x2, R3 ;  /* 0x00000002ff007819 */ /* 0x000fe20000011603 */
[----:B01----:R-:W-:Y:S01]  /*0f60*/  IMAD.MOV.U32 R7, RZ, RZ, -0x1 ;  /* 0xffffffffff077424 */ /* 0x003fe200078e00ff */
[----:B------:R-:W-:Y:S01]  /*0f70*/  SHF.R.U32.HI R4, RZ, 0x1, R4 ;  /* 0x00000001ff047819 */ /* 0x000fe20000011604 */
[----:B------:R-:W-:Y:S01]  /*0f80*/  USHF.R.S32.HI UR5, URZ, 0x1f, UR4 ;  /* 0x0000001f3f057899 */ /* 0x000fe20008011404 */
[----:B------:R-:W0:Y:S01]  /*0f90*/  LDC.64 R92, c[0x0][0x5c8] ;  /* 0x00017200ff5c7b82 */ /* 0x000e220000000a00 */
[----:B------:R-:W-:Y:S01]  /*0fa0*/  IMAD.SHL.U32 R5, R14, 0x40, RZ ;  /* 0x000000400e057824 */ /* 0x000fe200078e00ff */
[----:B------:R-:W-:Y:S01]  /*0fb0*/  LOP3.LUT R0, R0, 0x7, RZ, 0xc0, !PT ;  /* 0x0000000700007812 */ /* 0x000fe200078ec0ff */
[----:B------:R-:W-:Y:S01]  /*0fc0*/  ULEA.HI UR5, UR5, UR4, URZ, 0x7 ;  /* 0x0000000405057291 */ /* 0x000fe2000f8f383f */
[----:B------:R-:W-:Y:S01]  /*0fd0*/  LOP3.LUT R23, R4, 0x30, RZ, 0xc0, !PT ;  /* 0x0000003004177812 */ /* 0x000fe200078ec0ff */
[----:B------:R-:W-:Y:S01]  /*0fe0*/  IMAD.MOV.U32 R9, RZ, RZ, 0x1 ;  /* 0x00000001ff097424 */ /* 0x000fe200078e00ff */
[--C-:B------:R-:W-:Y:S01]  /*0ff0*/  LOP3.LUT R22, R5, 0x40, R0.reuse, 0xe2, !PT ;  /* 0x0000004005167812 */ /* 0x100fe200078ee200 */
[----:B------:R-:W-:Y:S01]  /*1000*/  USHF.R.S32.HI UR43, URZ, 0x7, UR5 ;  /* 0x000000073f2b7899 */ /* 0x000fe20008011405 */
[----:B------:R-:W1:Y:S01]  /*1010*/  LDC R95, c[0x0][0x600] ;  /* 0x00018000ff5f7b82 */ /* 0x000e620000000800 */
[-C--:B------:R-:W-:Y:S01]  /*1020*/  IADD3 R5, RZ, -R23.reuse, -R0 ;  /* 0x80000017ff057210 */ /* 0x080fe20007ffe800 */
[----:B------:R-:W-:Y:S01]  /*1030*/  IMAD.U32 R6, RZ, RZ, UR6 ;  /* 0x00000006ff067e24 */ /* 0x000fe2000f8e00ff */
[C---:B--2---:R-:W-:Y:S01]  /*1040*/  LOP3.LUT R89, R3.reuse, 0x3, RZ, 0xc0, !PT ;  /* 0x0000000303597812 */ /* 0x044fe200078ec0ff */
[----:B------:R-:W-:Y:S01]  /*1050*/  UISETP.LT.AND UP0, UPT, UR43, 0x1, UPT ;  /* 0x000000012b00788c */ /* 0x000fe2000bf01270 */
[----:B------:R-:W-:Y:S01]  /*1060*/  LOP3.LUT R94, R3, 0x80, RZ, 0xc0, !PT ;  /* 0x00000080035e7812 */ /* 0x000fe200078ec0ff */
[----:B------:R-:W-:Y:S01]  /*1070*/  IMAD R5, R14, -0x40, R5 ;  /* 0xffffffc00e057824 */ /* 0x000fe200078e0205 */
[----:B------:R-:W-:Y:S01]  /*1080*/  ULDC UR4, c[0x0][0x284] ;  /* 0x0000a10000047ab9 */ /* 0x000fe20000000800 */
[-C--:B---3--:R-:W-:Y:S01]  /*1090*/  SHF.L.U32 R7, R7, R90.reuse, RZ ;  /* 0x0000005a07077219 */ /* 0x088fe200000006ff */
[----:B------:R-:W-:Y:S01]  /*10a0*/  USEL UR44, UR43, 0x1, UP0 ;  /* 0x000000012b2c7887 */ /* 0x000fe20008000000 */
[----:B------:R-:W-:Y:S01]  /*10b0*/  LOP3.LUT R22, R22, R23, RZ, 0xfc, !PT ;  /* 0x0000001716167212 */ /* 0x000fe200078efcff */
[----:B------:R-:W-:Y:S01]  /*10c0*/  IMAD R89, R89, -0x2, R6 ;  /* 0xfffffffe59597824 */ /* 0x000fe200078e0206 */
[----:B------:R-:W-:Y:S01]  /*10d0*/  SHF.L.U32 R90, R9, R90, RZ ;  /* 0x0000005a095a7219 */ /* 0x000fe200000006ff */
[----:B------:R-:W-:Y:S01]  /*10e0*/  VIADD R97, R5, UR4 ;  /* 0x0000000405617c36 */ /* 0x000fe20008000000 */
[----:B------:R-:W-:Y:S01]  /*10f0*/  LOP3.LUT R98, R18, 0x1, RZ, 0xfc, !PT ;  /* 0x0000000112627812 */ /* 0x000fe200078efcff */
[----:B------:R-:W-:Y:S01]  /*1100*/  IMAD.MOV.U32 R23, RZ, RZ, RZ ;  /* 0x000000ffff177224 */ /* 0x000fe200078e00ff */
[C---:B0-----:R-:W-:Y:S01]  /*1110*/  SHF.L.U64.HI R91, R92.reuse, 0x3, R93 ;  /* 0x000000035c5b7819 */ /* 0x041fe2000001025d */
[----:B------:R-:W-:Y:S01]  /*1120*/  IMAD.SHL.U32 R92, R92, 0x8, RZ ;  /* 0x000000085c5c7824 */ /* 0x000fe200078e00ff */
[----:B------:R-:W-:Y:S01]  /*1130*/  SHF.R.U32.HI R94, RZ, 0x7, R94 ;  /* 0x00000007ff5e7819 */ /* 0x000fe2000001165e */
[----:B------:R-:W-:Y:S01]  /*1140*/  IMAD.SHL.U32 R93, R3, 0x2, RZ ;  /* 0x00000002035d7824 */ /* 0x000fe200078e00ff */
[----:B------:R-:W-:Y:S01]  /*1150*/  LOP3.LUT R96, RZ, R7, RZ, 0x33, !PT ;  /* 0x00000007ff607212 */ /* 0x000fe200078e33ff */
[----:B------:R-:W-:Y:S01]  /*1160*/  UIADD3 UR44, UR43, -UR44, URZ ;  /* 0x8000002c2b2c7290 */ /* 0x000fe2000fffe03f */
[----:B------:R-:W-:Y:S01]  /*1170*/  UMOV UR40, URZ ;  /* 0x0000003f00287c82 */ /* 0x000fe20008000000 */
[----:B-1----:R-:W-:Y:S01]  /*1180*/  VIADD R95, R95, 0xffffffff ;  /* 0xffffffff5f5f7836 */ /* 0x002fe20000000000 */
[----:B------:R-:W-:-:S09]  /*1190*/  UMOV UR42, URZ ;  /* 0x0000003f002a7c82 */ /* 0x000fd20008000000 */
.L_x_158:
[----:B0-----:R-:W0:Y:S01]  /*11a0*/  SHFL.IDX PT, R0, R94, RZ, 0x1f ;  /* 0x00001fff5e007589 */ /* 0x001e2200000e0000 */
[----:B-1----:R-:W1:Y:S01]  /*11b0*/  S2UR UR7, SR_CgaCtaId ;  /* 0x00000000000779c3 */ /* 0x002e620000008800 */
[----:B------:R-:W-:Y:S01]  /*11c0*/  UMOV UR6, 0x400 ;  /* 0x0000040000067882 */ /* 0x000fe20000000000 */
[----:B0-----:R-:W-:Y:S01]  /*11d0*/  R2UR UR4, R0 ;  /* 0x00000000000472ca */ /* 0x001fe200000e0000 */
[----:B-1----:R-:W-:-:S12]  /*11e0*/  ULEA UR46, UR7, UR6, 0x18 ;  /* 0x00000006072e7291 */ /* 0x002fd8000f8ec03f */
[----:B------:R-:W-:-:S04]  /*11f0*/  ULEA.HI UR5, UR4, UR4, URZ, 0x1 ;  /* 0x0000000404057291 */ /* 0x000fc8000f8f083f */
[----:B------:R-:W-:-:S04]  /*1200*/  ULOP3.LUT UR5, UR5, 0x7fffe, URZ, 0xc0, !UPT ;  /* 0x0007fffe05057892 */ /* 0x000fc8000f8ec03f */
[----:B------:R-:W-:-:S03]  /*1210*/  UIADD3 UR5, UR4, -UR5, URZ ;  /* 0x8000000504057290 */ /* 0x000fc6000fffe03f */
[----:B------:R-:W-:Y:S01]  /*1220*/  ULDC UR4, c[0x0][0x28c] ;  /* 0x0000a30000047ab9 */ /* 0x000fe20000000800 */
[----:B------:R-:W-:Y:S01]  /*1230*/  ULEA UR5, UR5, UR46, 0xd ;  /* 0x0000002e05057291 */ /* 0x000fe2000f8e683f */
[----:B------:R-:W-:-:S03]  /*1240*/  ISETP.LT.AND P0, PT, RZ, UR4, PT ;  /* 0x00000004ff007c0c */ /* 0x000fc6000bf01270 */
[----:B------:R-:W-:-:S04]  /*1250*/  UIADD3 UR5, UR5, 0x100, URZ ;  /* 0x0000010005057890 */ /* 0x000fc8000fffe03f */
[----:B------:R-:W-:-:S04]  /*1260*/  USHF.R.U32.HI UR5, URZ, 0x4, UR5 ;  /* 0x000000043f057899 */ /* 0x000fc80008011605 */
[----:B------:R-:W-:-:S04]  /*1270*/  ULOP3.LUT UR5, UR5, 0x3fff, URZ, 0xc0, !UPT ;  /* 0x00003fff05057892 */ /* 0x000fc8000f8ec03f */
[----:B------:R-:W-:Y:S01]  /*1280*/  ULOP3.LUT UR45, UR5, 0x10000, URZ, 0xfc, !UPT ;  /* 0x00010000052d7892 */ /* 0x000fe2000f8efc3f */
[----:B--2345:R-:W-:Y:S11]  /*1290*/  @P0 BRA `(.L_x_13) ;  /* 0x0000000000400947 */ /* 0x03cff60003800000 */
[----:B------:R-:W-:Y:S01]  /*12a0*/  MOV R0, 0x0 ;  /* 0x0000000000007802 */ /* 0x000fe20000000f00 */
[----:B------:R-:W-:Y:S01]  /*12b0*/  ULDC.64 UR4, c[0x4][0x68] ;  /* 0x01001a0000047ab9 */ /* 0x000fe20000000a00 */
[----:B------:R-:W-:Y:S01]  /*12c0*/  ULDC.64 UR6, c[0x4][0x8] ;  /* 0x0100020000067ab9 */ /* 0x000fe20000000a00 */
[----:B------:R-:W-:Y:S01]  /*12d0*/  IMAD.U32 R4, RZ, RZ, UR4 ;  /* 0x00000004ff047e24 */ /* 0x000fe2000f8e00ff */
[----:B------:R0:W1:Y:S01]  /*12e0*/  LDC.64 R14, c[0x4][R0] ;  /* 0x01000000000e7b82 */ /* 0x0000620000000a00 */
[----:B------:R-:W-:Y:S01]  /*12f0*/  IMAD.U32 R5, RZ, RZ, UR5 ;  /* 0x00000005ff057e24 */ /* 0x000fe2000f8e00ff */
[----:B------:R-:W-:Y:S01]  /*1300*/  ULDC.64 UR4, c[0x4][0x70] ;  /* 0x01001c0000047ab9 */ /* 0x000fe20000000a00 */
[----:B------:R-:W-:Y:S02]  /*1310*/  IMAD.U32 R10, RZ, RZ, UR6 ;  /* 0x00000006ff0a7e24 */ /* 0x000fe4000f8e00ff */
[----:B------:R-:W-:Y:S02]  /*1320*/  IMAD.U32 R6, RZ, RZ, UR4 ;  /* 0x00000004ff067e24 */ /* 0x000fe4000f8e00ff */
[----:B------:R-:W-:-:S02]  /*1330*/  IMAD.U32 R7, RZ, RZ, UR5 ;  /* 0x00000005ff077e24 */ /* 0x000fc4000f8e00ff */
[----:B------:R-:W-:Y:S02]  /*1340*/  IMAD.U32 R11, RZ, RZ, UR7 ;  /* 0x00000007ff0b7e24 */ /* 0x000fe4000f8e00ff */
[----:B------:R-:W-:Y:S02]  /*1350*/  IMAD.MOV.U32 R8, RZ, RZ, 0x1e1 ;  /* 0x000001e1ff087424 */ /* 0x000fe400078e00ff */
[----:B------:R-:W-:Y:S02]  /*1360*/  IMAD.MOV.U32 R12, RZ, RZ, 0x1 ;  /* 0x00000001ff0c7424 */ /* 0x000fe400078e00ff */
[----:B0-----:R-:W-:-:S07]  /*1370*/  IMAD.MOV.U32 R13, RZ, RZ, RZ ;  /* 0x000000ffff0d7224 */ /* 0x001fce00078e00ff */
[----:B------:R-:W-:-:S07]  /*1380*/  LEPC R20, `(.L_x_13) ;  /* 0x000000001014794e */ /* 0x000fce0000000000 */
[----:B-1---5:R-:W-:Y:S05]  /*1390*/  CALL.ABS.NOINC R14 ;  /* 0x000000000e007343 */ /* 0x022fea0003c00000 */
.L_x_13:
[----:B------:R-:W-:-:S13]  /*13a0*/  ISETP.NE.AND P0, PT, R98, 0x3, PT ;  /* 0x000000036200780c */ /* 0x000fda0003f05270 */
[----:B------:R-:W-:Y:S05]  /*13b0*/  @!P0 BRA `(.L_x_14) ;  /* 0x0000000000048947 */ /* 0x000fea0003800000 */
[----:B------:R-:W-:Y:S01]  /*13c0*/  BPT.TRAP 0x1 ;  /* 0x000000040000795c */ /* 0x000fe20000300000 */
.L_x_14:
[----:B------:R-:W-:Y:S02]  /*13d0*/  IMAD.U32 R3, RZ, RZ, UR42 ;  /* 0x0000002aff037e24 */ /* 0x000fe4000f8e00ff */
[----:B------:R-:W-:-:S03]  /*13e0*/  IMAD.U32 R0, RZ, RZ, UR40 ;  /* 0x00000028ff007e24 */ /* 0x000fc6000f8e00ff */
[----:B------:R-:W-:Y:S02]  /*13f0*/  LEA R3, R3, UR46, 0x3 ;  /* 0x0000002e03037c11 */ /* 0x000fe4000f8e18ff */
[----:B------:R-:W-:-:S04]  /*1400*/  SHF.L.U32 R0, R0, 0x1f, RZ ;  /* 0x0000001f00007819 */ /* 0x000fc800000006ff */
[----:B------:R0:W1:Y:S01]  /*1410*/  SYNCS.PHASECHK.TRANS64.TRYWAIT P1, [R3+URZ], R0 ;  /* 0x00000000030075a7 */ /* 0x000062000802017f */
[----:B------:R-:W-:Y:S05]  /*1420*/  @!P0 BRA `(.L_x_15) ;  /* 0x0000000000048947 */ /* 0x000fea0003800000 */
[----:B------:R-:W-:Y:S01]  /*1430*/  BPT.TRAP 0x1 ;  /* 0x000000040000795c */ /* 0x000fe20000300000 */
.L_x_15:
[----:B------:R-:W-:-:S05]  /*1440*/  IMAD.U32 R4, RZ, RZ, UR44 ;  /* 0x0000002cff047e24 */ /* 0x000fca000f8e00ff */
[----:B------:R-:W-:Y:S01]  /*1450*/  ISETP.GE.AND P2, PT, R4, 0x1, PT ;  /* 0x000000010400780c */ /* 0x000fe20003f46270 */
[----:B-1----:R-:W-:-:S12]  /*1460*/  @P1 BRA `(.L_x_16) ;  /* 0x0000000000081947 */ /* 0x002fd80003800000 */
[----:B------:R-:W1:Y:S02]  /*1470*/  SYNCS.PHASECHK.TRANS64.TRYWAIT P1, [R3+URZ], R0 ;  /* 0x00000000030075a7 */ /* 0x000e64000802017f */
[----:B-1----:R-:W-:Y:S05]  /*1480*/  @!P1 BRA `(.L_x_17) ;  /* 0x00000068006c9947 */ /* 0x002fea0003800000 */
.L_x_16:
[----:B------:R-:W-:Y:S05]  /*1490*/  WARPSYNC.ALL ;  /* 0x0000000000007948 */ /* 0x000fea0003800000 */
[----:B------:R-:W-:Y:S01]  /*14a0*/  UIADD3 UR4, UR46, 0x18100, URZ ;  /* 0x000181002e047890 */ /* 0x000fe2000fffe03f */
[----:B------:R-:W-:Y:S01]  /*14b0*/  WARPGROUP.ARRIVE ;  /* 0x00000000000079c5 */ /* 0x000fe20000000000 */
[----:B------:R-:W-:Y:S02]  /*14c0*/  ULEA UR5, UR42, UR45, 0xb ;  /* 0x0000002d2a057291 */ /* 0x000fe4000f8e583f */
[----:B------:R-:W-:Y:S01]  /*14d0*/  USHF.R.U32.HI UR4, URZ, 0x4, UR4 ;  /* 0x000000043f047899 */ /* 0x000fe20008011604 */
[----:B------:R-:W-:Y:S01]  /*14e0*/  UMOV UR9, 0x40000040 ;  /* 0x4000004000097882 */ /* 0x000fe20000000000 */
[----:B------:R-:W-:-:S02]  /*14f0*/  UMOV UR11, 0x40000040 ;  /* 0x40000040000b7882 */ /* 0x000fc40000000000 */
[----:B------:R-:W-:Y:S01]  /*1500*/  ULOP3.LUT UR4, UR4, 0x3fff, URZ, 0xc0, !UPT ;  /* 0x00003fff04047892 */ /* 0x000fe2000f8ec03f */
[----:B------:R-:W-:-:S03]  /*1510*/  UMOV UR8, UR5 ;  /* 0x0000000500087c82 */ /* 0x000fc60008000000 */
[----:B------:R-:W-:-:S04]  /*1520*/  ULOP3.LUT UR4, UR4, 0x10000, URZ, 0xfc, !UPT ;  /* 0x0001000004047892 */ /* 0x000fc8000f8efc3f */
[----:B------:R-:W-:-:S07]  /*1530*/  ULEA UR6, UR42, UR4, 0xb ;  /* 0x000000042a067291 */ /* 0x000fce000f8e583f */
[----:B------:R-:W-:Y:S02]  /*1540*/  UMOV UR10, UR6 ;  /* 0x00000006000a7c82 */ /* 0x000fe40008000000 */
[----:B------:R-:W-:Y:S01]  /*1550*/  HGMMA.64x128x16.F32.BF16 R24, gdesc[UR8], RZ, !UPT, gsb0 ;  /* 0x01e00000081879f0 */ /* 0x000fe2000c0018ff */
[----:B------:R-:W-:Y:S02]  /*1560*/  UIADD3 UR8, UR5, 0x2, URZ ;  /* 0x0000000205087890 */ /* 0x000fe4000fffe03f */
[----:B------:R-:W-:Y:S01]  /*1570*/  UIADD3 UR10, UR6, 0x2, URZ ;  /* 0x00000002060a7890 */ /* 0x000fe2000fffe03f */
[----:B------:R-:W-:Y:S01]  /*1580*/  UMOV UR9, 0x40000040 ;  /* 0x4000004000097882 */ /* 0x000fe20000000000 */
[----:B------:R-:W-:Y:S01]  /*1590*/  UMOV UR11, 0x40000040 ;  /* 0x40000040000b7882 */ /* 0x000fe20000000000 */
[----:B------:R-:W-:Y:S02]  /*15a0*/  WARPGROUP.DEPBAR.LE gsb0, 0x0 ;  /* 0x00008000000079c5 */ /* 0x000fe40000010000 */
[----:B------:R-:W-:-:S06]  /*15b0*/  WARPGROUP.ARRIVE ;  /* 0x00000000000079c5 */ /* 0x000fcc0000000000 */
[----:B------:R-:W-:Y:S01]  /*15c0*/  HGMMA.64x128x16.F32.BF16 R24, gdesc[UR8], R24, gsb0 ;  /* 0x01e00000081879f0 */ /* 0x000fe20008001818 */
        /* <DEDUP_REMOVED lines=41> */
[----:B------:R-:W-:Y:S03]  /*1860*/  HGMMA.64x128x16.F32.BF16 R24, gdesc[UR8], R24, gsb0 ;  /* 0x01e00000081879f0 */ /* 0x000fe60008001818 */
[----:B------:R-:W-:Y:S02]  /*1870*/  WARPGROUP.DEPBAR.LE gsb0, 0x0 ;  /* 0x00008000000079c5 */ /* 0x000fe40000010000 */
[----:B------:R-:W-:Y:S05]  /*1880*/  @!P2 BRA `(.L_x_18) ;  /* 0x00000004008ca947 */ /* 0x000fea0003800000 */
[----:B------:R-:W-:Y:S01]  /*1890*/  UIADD3 UR5, UR42, 0x1, URZ ;  /* 0x000000012a057890 */ /* 0x000fe2000fffe03f */
[----:B01----:R-:W-:-:S03]  /*18a0*/  IMAD.U32 R0, RZ, RZ, UR44 ;  /* 0x0000002cff007e24 */ /* 0x003fc6000f8e00ff */
[----:B------:R-:W-:-:S04]  /*18b0*/  UISETP.NE.AND UP0, UPT, UR5, 0x3, UPT ;  /* 0x000000030500788c */ /* 0x000fc8000bf05270 */
[----:B------:R-:W-:Y:S02]  /*18c0*/  USEL UR6, URZ, 0x1, UP0 ;  /* 0x000000013f067887 */ /* 0x000fe40008000000 */
[----:B------:R-:W-:Y:S02]  /*18d0*/  USEL UR5, UR5, URZ, UP0 ;  /* 0x0000003f05057287 */ /* 0x000fe40008000000 */
[----:B------:R-:W-:-:S06]  /*18e0*/  ULOP3.LUT UR6, UR40, UR6, URZ, 0x3c, !UPT ;  /* 0x0000000628067292 */ /* 0x000fcc000f8e3c3f */
[----:B------:R-:W-:Y:S01]  /*18f0*/  IMAD.U32 R5, RZ, RZ, UR6 ;  /* 0x00000006ff057e24 */ /* 0x000fe2000f8e00ff */
[----:B------:R-:W-:-:S06]  /*1900*/  UMOV UR6, UR42 ;  /* 0x0000002a00067c82 */ /* 0x000fcc0008000000 */
.L_x_25:
[----:B01----:R-:W-:Y:S05]  /*1910*/  @!P0 BRA `(.L_x_19) ;  /* 0x0000000000048947 */ /* 0x003fea0003800000 */
[----:B------:R-:W-:Y:S01]  /*1920*/  BPT.TRAP 0x1 ;  /* 0x000000040000795c */ /* 0x000fe20000300000 */
.L_x_19:
[----:B------:R-:W0:Y:S01]  /*1930*/  S2UR UR8, SR_CgaCtaId ;  /* 0x00000000000879c3 */ /* 0x000e220000008800 */
[----:B------:R-:W-:Y:S01]  /*1940*/  UMOV UR7, 0x400 ;  /* 0x0000040000077882 */ /* 0x000fe20000000000 */
[----:B------:R-:W-:Y:S01]  /*1950*/  SHF.L.U32 R3, R5, 0x1f, RZ ;  /* 0x0000001f05037819 */ /* 0x000fe200000006ff */
[----:B0-----:R-:W-:-:S04]  /*1960*/  ULEA UR7, UR8, UR7, 0x18 ;  /* 0x0000000708077291 */ /* 0x001fc8000f8ec03f */
[----:B------:R-:W-:-:S09]  /*1970*/  ULEA UR8, UR5, UR7, 0x3 ;  /* 0x0000000705087291 */ /* 0x000fd2000f8e183f */
[----:B------:R0:W1:Y:S01]  /*1980*/  SYNCS.PHASECHK.TRANS64.TRYWAIT P1, [UR8], R3 ;  /* 0x00000003ff0075a7 */ /* 0x0000620008020148 */
[----:B------:R-:W-:Y:S05]  /*1990*/  @!P0 BRA `(.L_x_20) ;  /* 0x0000000000048947 */ /* 0x000fea0003800000 */
[----:B------:R-:W-:Y:S01]  /*19a0*/  BPT.TRAP 0x1 ;  /* 0x000000040000795c */ /* 0x000fe20000300000 */
.L_x_20:
[----:B-1----:R-:W-:Y:S05]  /*19b0*/  @P1 BRA `(.L_x_21) ;  /* 0x0000000000081947 */ /* 0x002fea0003800000 */
[----:B------:R-:W1:Y:S02]  /*19c0*/  SYNCS.PHASECHK.TRANS64.TRYWAIT P1, [UR8], R3 ;  /* 0x00000003ff0075a7 */ /* 0x000e640008020148 */
[----:B-1----:R-:W-:Y:S05]  /*19d0*/  @!P1 BRA `(.L_x_22) ;  /* 0x00000064002c9947 */ /* 0x002fea0003800000 */
.L_x_21:
[----:B------:R-:W-:Y:S01]  /*19e0*/  ULEA UR12, UR5, UR45, 0xb ;  /* 0x0000002d050c7291 */ /* 0x000fe2000f8e583f */
[----:B------:R-:W-:Y:S01]  /*19f0*/  WARPGROUP.ARRIVE ;  /* 0x00000000000079c5 */ /* 0x000fe20000000000 */
[----:B------:R-:W-:Y:S01]  /*1a00*/  ULEA UR13, UR5, UR4, 0xb ;  /* 0x00000004050d7291 */ /* 0x000fe2000f8e583f */
[----:B------:R-:W-:Y:S01]  /*1a10*/  UMOV UR9, 0x40000040 ;  /* 0x4000004000097882 */ /* 0x000fe20000000000 */
[----:B------:R-:W-:-:S03]  /*1a20*/  UMOV UR11, 0x40000040 ;  /* 0x40000040000b7882 */ /* 0x000fc60000000000 */
[----:B------:R-:W-:Y:S02]  /*1a30*/  UMOV UR8, UR12 ;  /* 0x0000000c00087c82 */ /* 0x000fe40008000000 */
[----:B------:R-:W-:Y:S02]  /*1a40*/  UMOV UR10, UR13 ;  /* 0x0000000d000a7c82 */ /* 0x000fe40008000000 */
[----:B------:R-:W-:Y:S01]  /*1a50*/  HGMMA.64x128x16.F32.BF16 R24, gdesc[UR8], R24, gsb0 ;  /* 0x01e00000081879f0 */ /* 0x000fe20008001818 */
[----:B------:R-:W-:Y:S02]  /*1a60*/  UIADD3 UR8, UR12, 0x2, URZ ;  /* 0x000000020c087890 */ /* 0x000fe4000fffe03f */
[----:B------:R-:W-:Y:S01]  /*1a70*/  UIADD3 UR10, UR13, 0x2, URZ ;  /* 0x000000020d0a7890 */ /* 0x000fe2000fffe03f */
[----:B------:R-:W-:Y:S01]  /*1a80*/  UMOV UR9, 0x40000040 ;  /* 0x4000004000097882 */ /* 0x000fe20000000000 */
[----:B------:R-:W-:Y:S01]  /*1a90*/  UMOV UR11, 0x40000040 ;  /* 0x40000040000b7882 */ /* 0x000fe20000000000 */
[----:B------:R-:W-:-:S02]  /*1aa0*/  WARPGROUP.DEPBAR.LE gsb0, 0x0 ;  /* 0x00008000000079c5 */ /* 0x000fc40000010000 */
        /* <DEDUP_REMOVED lines=46> */
[----:B------:R-:W-:Y:S01]  /*1d90*/  BPT.TRAP 0x1 ;  /* 0x000000040000795c */ /* 0x000fe20000300000 */
.L_x_23:
[----:B------:R-:W-:Y:S01]  /*1da0*/  ULEA UR7, UR6, UR7, 0x3 ;  /* 0x0000000706077291 */ /* 0x000fe2000f8e183f */
[----:B------:R-:W-:-:S03]  /*1db0*/  ISETP.GT.U32.AND P1, PT, R18, 0x1, PT ;  /* 0x000000011200780c */ /* 0x000fc60003f24070 */
[----:B------:R-:W-:-:S04]  /*1dc0*/  UIADD3 UR7, UR7, 0x18, URZ ;  /* 0x0000001807077890 */ /* 0x000fc8000fffe03f */
[----:B------:R-:W-:-:S09]  /*1dd0*/  UPRMT UR7, URZ, 0x654, UR7 ;  /* 0x000006543f077896 */ /* 0x000fd20008000007 */
[----:B------:R-:W-:Y:S01]  /*1de0*/  SYNCS.ARRIVE.TRANS64.RED.A1T0 RZ, [UR7], RZ ;  /* 0x000000ffffff79a7 */ /* 0x000fe20008100407 */
[----:B------:R-:W-:Y:S05]  /*1df0*/  @P1 BRA `(.L_x_24) ;  /* 0x0000000000041947 */ /* 0x000fea0003800000 */
[----:B------:R-:W-:Y:S01]  /*1e00*/  BPT.TRAP 0x1 ;  /* 0x000000040000795c */ /* 0x000fe20000300000 */
.L_x_24:
[----:B------:R-:W-:Y:S01]  /*1e10*/  UIADD3 UR5, UR5, 0x1, URZ ;  /* 0x0000000105057890 */ /* 0x000fe2000fffe03f */
[C---:B------:R-:W-:Y:S01]  /*1e20*/  ISETP.GT.AND P1, PT, R0.reuse, 0x1, PT ;  /* 0x000000010000780c */ /* 0x040fe20003f24270 */
[----:B------:R-:W-:Y:S01]  /*1e30*/  UIADD3 UR6, UR6, 0x1, URZ ;  /* 0x0000000106067890 */ /* 0x000fe2000fffe03f */
[----:B------:R-:W-:Y:S01]  /*1e40*/  VIADD R0, R0, 0xffffffff ;  /* 0xffffffff00007836 */ /* 0x000fe20000000000 */
[----:B------:R-:W-:Y:S02]  /*1e50*/  UISETP.NE.AND UP0, UPT, UR5, 0x3, UPT ;  /* 0x000000030500788c */ /* 0x000fe4000bf05270 */
[----:B------:R-:W-:Y:S02]  /*1e60*/  UISETP.NE.AND UP1, UPT, UR6, 0x3, UPT ;  /* 0x000000030600788c */ /* 0x000fe4000bf25270 */
[----:B------:R-:W-:Y:S02]  /*1e70*/  USEL UR7, URZ, 0x1, UP0 ;  /* 0x000000013f077887 */ /* 0x000fe40008000000 */
[----:B------:R-:W-:-:S02]  /*1e80*/  USEL UR5, UR5, URZ, UP0 ;  /* 0x0000003f05057287 */ /* 0x000fc40008000000 */
[----:B------:R-:W-:Y:S02]  /*1e90*/  USEL UR6, UR6, URZ, UP1 ;  /* 0x0000003f06067287 */ /* 0x000fe40008800000 */
[----:B------:R-:W-:Y:S01]  /*1ea0*/  LOP3.LUT R5, R5, UR7, RZ, 0x3c, !PT ;  /* 0x0000000705057c12 */ /* 0x000fe2000f8e3cff */
[----:B------:R-:W-:Y:S09]  /*1eb0*/  @P1 BRA `(.L_x_25) ;  /* 0xfffffff800941947 */ /* 0x000ff2000383ffff */
.L_x_18:
[----:B01----:R-:W0:Y:S02]  /*1ec0*/  LDC R0, c[0x0][0x28c] ;  /* 0x0000a300ff007b82 */ /* 0x003e240000000800 */
[----:B0-----:R-:W-:-:S13]  /*1ed0*/  ISETP.GE.AND P1, PT, R0, 0x1, PT ;  /* 0x000000010000780c */ /* 0x001fda0003f26270 */
[----:B------:R-:W-:Y:S05]  /*1ee0*/  @!P1 BRA `(.L_x_26) ;  /* 0x0000000000409947 */ /* 0x000fea0003800000 */
[----:B------:R-:W-:Y:S05]  /*1ef0*/  @!P0 BRA `(.L_x_27) ;  /* 0x0000000000048947 */ /* 0x000fea0003800000 */
[----:B------:R-:W-:Y:S01]  /*1f00*/  BPT.TRAP 0x1 ;  /* 0x000000040000795c */ /* 0x000fe20000300000 */
.L_x_27:
[----:B------:R-:W0:Y:S01]  /*1f10*/  S2UR UR7, SR_CgaCtaId ;  /* 0x00000000000779c3 */ /* 0x000e220000008800 */
[----:B------:R-:W-:Y:S01]  /*1f20*/  UIADD3 UR6, UR44, UR42, URZ ;  /* 0x0000002a2c067290 */ /* 0x000fe2000fffe03f */
[----:B------:R-:W-:-:S03]  /*1f30*/  ISETP.GT.U32.AND P0, PT, R18, 0x1, PT ;  /* 0x000000011200780c */ /* 0x000fc60003f04070 */
[----:B------:R-:W-:-:S04]  /*1f40*/  UIMAD.WIDE.U32 UR4, UR6, -0x55555555, URZ ;  /* 0xaaaaaaab060478a5 */ /* 0x000fc8000f8e003f */
[----:B------:R-:W-:-:S03]  /*1f50*/  USHF.R.U32.HI UR4, URZ, 0x1, UR5 ;  /* 0x000000013f047899 */ /* 0x000fc60008011605 */
[----:B------:R-:W-:Y:S01]  /*1f60*/  UMOV UR5, 0x400 ;  /* 0x0000040000057882 */ /* 0x000fe20000000000 */
[----:B------:R-:W-:Y:S02]  /*1f70*/  UIMAD UR6, UR4, -0x3, UR6 ;  /* 0xfffffffd040678a4 */ /* 0x000fe4000f8e0206 */
[----:B0-----:R-:W-:-:S04]  /*1f80*/  ULEA UR5, UR7, UR5, 0x18 ;  /* 0x0000000507057291 */ /* 0x001fc8000f8ec03f */
[----:B------:R-:W-:-:S04]  /*1f90*/  ULEA UR6, UR6, UR5, 0x3 ;  /* 0x0000000506067291 */ /* 0x000fc8000f8e183f */
[----:B------:R-:W-:-:S04]  /*1fa0*/  UIADD3 UR6, UR6, 0x18, URZ ;  /* 0x0000001806067890 */ /* 0x000fc8000fffe03f */
[----:B------:R-:W-:-:S09]  /*1fb0*/  UPRMT UR6, URZ, 0x654, UR6 ;  /* 0x000006543f067896 */ /* 0x000fd20008000006 */
[----:B------:R-:W-:Y:S01]  /*1fc0*/  SYNCS.ARRIVE.TRANS64.RED.A1T0 RZ, [UR6], RZ ;  /* 0x000000ffffff79a7 */ /* 0x000fe20008100406 */
[----:B------:R-:W-:Y:S05]  /*1fd0*/  @P0 BRA `(.L_x_26) ;  /* 0x0000000000040947 */ /* 0x000fea0003800000 */
[----:B------:R-:W-:Y:S01]  /*1fe0*/  BPT.TRAP 0x1 ;  /* 0x000000040000795c */ /* 0x000fe20000300000 */
.L_x_26:
[----:B------:R-:W-:Y:S01]  /*1ff0*/  IMAD.SHL.U32 R6, R100, 0x80, RZ ;  /* 0x0000008064067824 */ /* 0x000fe200078e00ff */
[----:B------:R-:W-:Y:S01]  /*2000*/  UIADD3 UR42, UR43, UR42, URZ ;  /* 0x0000002a2b2a7290 */ /* 0x000fe2000fffe03f */
[----:B------:R-:W-:Y:S01]  /*2010*/  SHF.R.S32.HI R11, RZ, 0x1f, R99 ;  /* 0x0000001fff0b7819 */ /* 0x000fe20000011463 */
[----:B------:R-:W-:Y:S01]  /*2020*/  UISETP.GE.U32.AND UP1, UPT, UR43, 0x3, UPT ;  /* 0x000000032b00788c */ /* 0x000fe2000bf26070 */
[----:B------:R-:W-:Y:S01]  /*2030*/  IMAD.SHL.U32 R10, R101, 0x80, RZ ;  /* 0x00000080650a7824 */ /* 0x000fe200078e00ff */
[----:B------:R-:W-:Y:S01]  /*2040*/  ULDC UR7, c[0x0][0x288] ;  /* 0x0000a20000077ab9 */ /* 0x000fe20000000800 */
[C---:B------:R-:W-:Y:S01]  /*2050*/  LOP3.LUT R8, R6.reuse, 0x6, R93, 0xf8, !PT ;  /* 0x0000000606087812 */ /* 0x040fe200078ef85d */
[----:B------:R-:W-:Y:S01]  /*2060*/  UISETP.GT.U32.AND UP0, UPT, UR42, 0x2, UPT ;  /* 0x000000022a00788c */ /* 0x000fe2000bf04070 */
[----:B------:R-:W-:Y:S01]  /*2070*/  ISETP.GE.AND P0, PT, R6, UR7, PT ;  /* 0x0000000706007c0c */ /* 0x000fe2000bf06270 */
[----:B------:R-:W-:Y:S01]  /*2080*/  ULDC.64 UR4, c[0x0][0x5d0] ;  /* 0x0001740000047ab9 */ /* 0x000fe20000000a00 */
[--C-:B------:R-:W-:Y:S01]  /*2090*/  SHF.R.S32.HI R9, RZ, 0x1f, R8.reuse ;  /* 0x0000001fff097819 */ /* 0x100fe20000011408 */
[----:B------:R-:W-:Y:S01]  /*20a0*/  ULDC UR10, c[0x0][0x284] ;  /* 0x0000a100000a7ab9 */ /* 0x000fe20000000800 */
[----:B------:R-:W-:Y:S01]  /*20b0*/  IMAD R0, R11, UR4, RZ ;  /* 0x000000040b007c24 */ /* 0x000fe2000f8e02ff */
[----:B------:R-:W-:Y:S01]  /*20c0*/  UISETP.LT.U32.AND UP0, UPT, UR43, 0x3, UP0 ;  /* 0x000000032b00788c */ /* 0x000fe20008701070 */
[----:B------:R-:W-:Y:S01]  /*20d0*/  ISETP.GE.OR P0, PT, R10, UR10, P0 ;  /* 0x0000000a0a007c0c */ /* 0x000fe20008706670 */
[----:B------:R-:W-:Y:S01]  /*20e0*/  IMAD.WIDE.U32 R4, R99, UR4, R8 ;  /* 0x0000000463047c25 */ /* 0x000fe2000f8e0008 */
[----:B------:R-:W-:Y:S01]  /*20f0*/  ULDC.64 UR8, c[0x0][0x5c8] ;  /* 0x0001720000087ab9 */ /* 0x000fe20000000a00 */
[----:B------:R-:W-:-:S02]  /*2100*/  USEL UR6, URZ, 0x1, !UP0 ;  /* 0x000000013f067887 */ /* 0x000fc4000c000000 */
[----:B------:R-:W-:Y:S01]  /*2110*/  IMAD R3, R99, UR5, R0 ;  /* 0x0000000563037c24 */ /* 0x000fe2000f8e0200 */
[----:B------:R-:W-:Y:S01]  /*2120*/  @UP1 UIMAD.WIDE.U32 UR4, UR42, -0x55555555, URZ ;  /* 0xaaaaaaab2a0418a5 */ /* 0x000fe2000f8e003f */
[----:B------:R-:W-:Y:S01]  /*2130*/  IMAD.WIDE R100, R101, 0x80, R22 ;  /* 0x0000008065647825 */ /* 0x000fe200078e0216 */
[----:B------:R-:W-:Y:S02]  /*2140*/  ULOP3.LUT UR40, UR40, UR6, URZ, 0x3c, !UPT ;  /* 0x0000000628287292 */ /* 0x000fe4000f8e3c3f */
[----:B------:R-:W-:Y:S01]  /*2150*/  @UP1 USHF.R.U32.HI UR4, URZ, 0x1, UR5 ;  /* 0x000000013f041899 */ /* 0x000fe20008011605 */
[----:B------:R-:W-:Y:S02]  /*2160*/  IMAD.IADD R5, R5, 0x1, R3 ;  /* 0x0000000105057824 */ /* 0x000fe400078e0203 */
[----:B------:R-:W-:Y:S01]  /*2170*/  IMAD R3, R101, UR8, RZ ;  /* 0x0000000865037c24 */ /* 0x000fe2000f8e02ff */
[----:B------:R-:W-:Y:S01]  /*2180*/  @UP1 ULOP3.LUT UR40, UR40, 0x1, UR4, 0x78, !UPT ;  /* 0x0000000128281892 */ /* 0x000fe2000f8e7804 */
[----:B------:R-:W-:-:S04]  /*2190*/  IMAD.WIDE.U32 R102, R100, UR8, R4 ;  /* 0x0000000864667c25 */ /* 0x000fc8000f8e0004 */
[----:B------:R-:W-:Y:S02]  /*21a0*/  IMAD R7, R100, UR9, R3 ;  /* 0x0000000964077c24 */ /* 0x000fe4000f8e0203 */
[----:B------:R-:W-:Y:S01]  /*21b0*/  IMAD.MOV.U32 R0, RZ, RZ, -0x1 ;  /* 0xffffffffff007424 */ /* 0x000fe200078e00ff */
[----:B------:R-:W-:Y:S06]  /*21c0*/  @P0 BRA `(.L_x_28) ;  /* 0x00000040001c0947 */ /* 0x000fec0003800000 */
[----:B-----5:R-:W-:Y:S01]  /*21d0*/  FSETP.NEU.AND P0, PT, R88, RZ, PT ;  /* 0x000000ff5800720b */ /* 0x020fe20003f0d000 */
[----:B------:R-:W-:Y:S01]  /*21e0*/  IMAD.IADD R4, R89, 0x1, -R6 ;  /* 0x0000000159047824 */ /* 0x000fe200078e0a06 */
[----:B------:R-:W-:Y:S01]  /*21f0*/  BSSY B0, `(.L_x_28) ;  /* 0x0000404000007945 */ /* 0x000fe20003800000 */
[----:B------:R-:W-:Y:S02]  /*2200*/  IMAD.IADD R3, R97, 0x1, -R10 ;  /* 0x0000000161037824 */ /* 0x000fe400078e0a0a */
[----:B------:R-:W-:Y:S01]  /*2210*/  IMAD.IADD R113, R103, 0x1, R7 ;  /* 0x0000000167717824 */ /* 0x000fe200078e0207 */
[----:B------:R-:W-:-:S04]  /*2220*/  ISETP.GT.AND P2, PT, R4, RZ, PT ;  /* 0x000000ff0400720c */ /* 0x000fc80003f44270 */
[----:B------:R-:W-:-:S03]  /*2230*/  ISETP.GT.AND P1, PT, R3, RZ, P2 ;  /* 0x000000ff0300720c */ /* 0x000fc60001724270 */
[----:B------:R-:W-:Y:S10]  /*2240*/  @!P0 BRA `(.L_x_29) ;  /* 0x0000002c00288947 */ /* 0x000ff40003800000 */
[----:B------:R-:W0:Y:S01]  /*2250*/  LDC.64 R106, c[0x0][0x5b8] ;  /* 0x00016e00ff6a7b82 */ /* 0x000e220000000a00 */
[----:B------:R-:W-:-:S07]  /*2260*/  ULDC.64 UR4, c[0x0][0x5c0] ;  /* 0x0001700000047ab9 */ /* 0x000fce0000000a00 */
[----:B------:R-:W1:Y:S08]  /*2270*/  LDC.64 R108, c[0x0][0x5b0] ;  /* 0x00016c00ff6c7b82 */ /* 0x000e700000000a00 */
[----:B------:R-:W2:Y:S01]  /*2280*/  LDC.64 R110, c[0x0][0x5a8] ;  /* 0x00016a00ff6e7b82 */ /* 0x000ea20000000a00 */
[-C--:B0-----:R-:W-:Y:S02]  /*2290*/  IMAD R6, R11, R106.reuse, RZ ;  /* 0x0000006a0b067224 */ /* 0x081fe400078e02ff */
[----:B------:R-:W-:-:S04]  /*22a0*/  IMAD.WIDE.U32 R104, R99, R106, R8 ;  /* 0x0000006a63687225 */ /* 0x000fc800078e0008 */
[----:B------:R-:W-:Y:S02]  /*22b0*/  IMAD R103, R99, R107, R6 ;  /* 0x0000006b63677224 */ /* 0x000fe400078e0206 */
[-C--:B-1----:R-:W-:Y:S02]  /*22c0*/  IMAD R5, R101, R108.reuse, RZ ;  /* 0x0000006c65057224 */ /* 0x082fe400078e02ff */
[----:B------:R-:W-:Y:S02]  /*22d0*/  IMAD.IADD R13, R105, 0x1, R103 ;  /* 0x00000001690d7824 */ /* 0x000fe400078e0267 */
[----:B------:R-:W-:Y:S02]  /*22e0*/  IMAD.MOV.U32 R12, RZ, RZ, R104 ;  /* 0x000000ffff0c7224 */ /* 0x000fe400078e0068 */
[C---:B------:R-:W-:Y:S02]  /*22f0*/  IMAD R107, R100.reuse, R109, R5 ;  /* 0x0000006d646b7224 */ /* 0x040fe400078e0205 */
[----:B------:R-:W-:-:S04]  /*2300*/  IMAD.WIDE.U32 R6, R100, R108, R12 ;  /* 0x0000006c64067225 */ /* 0x000fc800078e000c */
[----:B------:R-:W-:Y:S01]  /*2310*/  IMAD.IADD R5, R7, 0x1, R107 ;  /* 0x0000000107057824 */ /* 0x000fe200078e026b */
[----:B--2---:R-:W-:-:S04]  /*2320*/  LEA R14, P0, R6, R110, 0x1 ;  /* 0x0000006e060e7211 */ /* 0x004fc800078008ff */
[----:B------:R-:W-:-:S05]  /*2330*/  LEA.HI.X R15, R6, R111, R5, 0x1, P0 ;  /* 0x0000006f060f7211 */ /* 0x000fca00000f0c05 */
[----:B------:R0:W2:Y:S01]  /*2340*/  @P1 LDG.E.LTC128B.U16 R5, desc[UR36][R14.64] ;  /* 0x000000240e051981 */ /* 0x0000a2000c1e1520 */
[----:B------:R-:W-:Y:S01]  /*2350*/  LEA R10, P0, R102, UR4, 0x1 ;  /* 0x00000004660a7c11 */ /* 0x000fe2000f8008ff */
[----:B------:R-:W-:Y:S01]  /*2360*/  IMAD.WIDE.U32 R6, R100, R108, R8 ;  /* 0x0000006c64067225 */ /* 0x000fe200078e0008 */
[----:B------:R-:W-:Y:S03]  /*2370*/  BSSY B1, `(.L_x_30) ;  /* 0x0000012000017945 */ /* 0x000fe60003800000 */
[----:B------:R-:W-:Y:S02]  /*2380*/  IMAD.IADD R7, R107, 0x1, R7 ;  /* 0x000000016b077824 */ /* 0x000fe400078e0207 */
[----:B------:R-:W-:Y:S01]  /*2390*/  IMAD.WIDE.U32 R20, R99, R106, R6 ;  /* 0x0000006a63147225 */ /* 0x000fe200078e0006 */
[----:B0-----:R-:W-:-:S03]  /*23a0*/  SHF.L.U64.HI R15, R108, 0x3, R109 ;  /* 0x000000036c0f7819 */ /* 0x001fc6000001026d */
[----:B------:R-:W-:Y:S01]  /*23b0*/  IMAD.IADD R7, R103, 0x1, R21 ;  /* 0x0000000167077824 */ /* 0x000fe200078e0215 */
[----:B------:R-:W-:Y:S01]  /*23c0*/  LEA R6, P4, R20, R110, 0x1 ;  /* 0x0000006e14067211 */ /* 0x000fe200078808ff */
[----:B------:R-:W-:-:S03]  /*23d0*/  IMAD.SHL.U32 R14, R108, 0x8, RZ ;  /* 0x000000086c0e7824 */ /* 0x000fc600078e00ff */
[----:B------:R-:W-:Y:S01]  /*23e0*/  LEA.HI.X R7, R20, R111, R7, 0x1, P4 ;  /* 0x0000006f14077211 */ /* 0x000fe200020f0c07 */
[----:B--2---:R-:W-:-:S04]  /*23f0*/  IMAD.U32 R11, R5, 0x10000, RZ ;  /* 0x00010000050b7824 */ /* 0x004fc800078e00ff */
[----:B------:R-:W-:-:S04]  /*2400*/  FMUL R11, R11, R88 ;  /* 0x000000580b0b7220 */ /* 0x000fc80000400000 */
[----:B------:R-:W-:Y:S01]  /*2410*/  FFMA R24, R24, R19, R11 ;  /* 0x0000001318187223 */ /* 0x000fe2000000000b */
[----:B------:R-:W-:Y:S02]  /*2420*/  LEA.HI.X R11, R102, UR5, R113, 0x1, P0 ;  /* 0x00000005660b7c11 */ /* 0x000fe400080f0c71 */
[----:B------:R-:W-:Y:S02]  /*2430*/  ISETP.GT.AND P0, PT, R4, 0x1, PT ;  /* 0x000000010400780c */ /* 0x000fe40003f04270 */
[----:B------:R-:W-:Y:S02]  /*2440*/  F2FP.BF16.F32.PACK_AB R24, RZ, R24 ;  /* 0x00000018ff18723e */ /* 0x000fe400000010ff */
[----:B------:R-:W-:-:S03]  /*2450*/  ISETP.GT.AND P3, PT, R3, RZ, P0 ;  /* 0x000000ff0300720c */ /* 0x000fc60000764270 */
[----:B------:R0:W-:Y:S10]  /*2460*/  @P1 STG.E.U16 desc[UR36][R10.64], R24 ;  /* 0x000000180a001986 */ /* 0x0001f4000c101524 */
[----:B------:R-:W-:Y:S05]  /*2470*/  @!P3 BRA `(.L_x_31) ;  /* 0x000000000004b947 */ /* 0x000fea0003800000 */
[----:B------:R1:W5:Y:S02]  /*2480*/  LDG.E.LTC128B.U16 R5, desc[UR36][R6.64+0x2] ;  /* 0x0000022406057981 */ /* 0x000364000c1e1520 */
.L_x_31:
[----:B------:R-:W-:Y:S05]  /*2490*/  BSYNC B1 ;  /* 0x0000000000017941 */ /* 0x000fea0003800000 */
.L_x_30:
[----:B-----5:R-:W-:Y:S01]  /*24a0*/  IMAD.U32 R101, R5, 0x10000, RZ ;  /* 0x0001000005657824 */ /* 0x020fe200078e00ff */
[----:B------:R-:W-:Y:S01]  /*24b0*/  ISETP.GT.AND P2, PT, R3, 0x8, P2 ;  /* 0x000000080300780c */ /* 0x000fe20001744270 */
[----:B------:R-:W-:Y:S01]  /*24c0*/  IMAD.WIDE.U32 R20, R100, R108, R14 ;  /* 0x0000006c64147225 */ /* 0x000fe200078e000e */
[----:B0-----:R-:W-:-:S03]  /*24d0*/  PRMT R24, R5, 0x7610, R24 ;  /* 0x0000761005187816 */ /* 0x001fc60000000018 */
[----:B------:R-:W-:Y:S01]  /*24e0*/  FMUL R12, R101, R88 ;  /* 0x00000058650c7220 */ /* 0x000fe20000400000 */
[----:B------:R-:W-:Y:S01]  /*24f0*/  IMAD.IADD R107, R107, 0x1, R21 ;  /* 0x000000016b6b7824 */ /* 0x000fe200078e0215 */
[----:B------:R-:W-:Y:S02]  /*2500*/  IADD3 R104, P1, R104, R20, RZ ;  /* 0x0000001468687210 */ /* 0x000fe40007f3e0ff */
[----:B------:R-:W-:-:S03]  /*2510*/  FFMA R12, R25, R19, R12 ;  /* 0x00000013190c7223 */ /* 0x000fc6000000000c */
[----:B------:R-:W-:Y:S02]  /*2520*/  IMAD.X R13, R107, 0x1, R13, P1 ;  /* 0x000000016b0d7824 */ /* 0x000fe400008e060d */
[----:B------:R-:W-:Y:S02]  /*2530*/  F2FP.BF16.F32.PACK_AB R12, RZ, R12 ;  /* 0x0000000cff0c723e */ /* 0x000fe400000010ff */
[----:B------:R-:W-:Y:S02]  /*2540*/  LEA R14, P1, R104, R110, 0x1 ;  /* 0x0000006e680e7211 */ /* 0x000fe400078208ff */
[----:B------:R-:W-:Y:S02]  /*2550*/  PRMT R21, R12, 0x7610, R21 ;  /* 0x000076100c157816 */ /* 0x000fe40000000015 */
[----:B------:R-:W-:-:S03]  /*2560*/  LEA.HI.X R15, R104, R111, R13, 0x1, P1 ;  /* 0x0000006f680f7211 */ /* 0x000fc600008f0c0d */
[----:B------:R0:W-:Y:S04]  /*2570*/  @P3 STG.E.U16 desc[UR36][R10.64+0x2], R21 ;  /* 0x000002150a003986 */ /* 0x0001e8000c101524 */
[----:B------:R-:W2:Y:S01]  /*2580*/  @P2 LDG.E.LTC128B.U16 R24, desc[UR36][R14.64] ;  /* 0x000000240e182981 */ /* 0x000ea2000c1e1520 */
[----:B------:R-:W-:Y:S01]  /*2590*/  IADD3 R20, P1, R8, R20, RZ ;  /* 0x0000001408147210 */ /* 0x000fe20007f3e0ff */
[----:B------:R-:W-:Y:S01]  /*25a0*/  BSSY B1, `(.L_x_32) ;  /* 0x0000011000017945 */ /* 0x000fe20003800000 */
[C---:B------:R-:W-:Y:S02]  /*25b0*/  SHF.L.U64.HI R13, R92.reuse, 0x1, R91 ;  /* 0x000000015c0d7819 */ /* 0x040fe4000001025b */
[----:B------:R-:W-:Y:S01]  /*25c0*/  ISETP.GT.AND P0, PT, R3, 0x8, P0 ;  /* 0x000000080300780c */ /* 0x000fe20000704270 */
[----:B0-----:R-:W-:Y:S01]  /*25d0*/  IMAD.X R21, R9, 0x1, R107, P1 ;  /* 0x0000000109157824 */ /* 0x001fe200008e066b */
[----:B------:R-:W-:Y:S01]  /*25e0*/  LEA R12, P1, R92, R10, 0x1 ;  /* 0x0000000a5c0c7211 */ /* 0x000fe200078208ff */
[----:B------:R-:W-:-:S04]  /*25f0*/  IMAD.WIDE.U32 R20, R99, R106, R20 ;  /* 0x0000006a63147225 */ /* 0x000fc800078e0014 */
[----:B------:R-:W-:Y:S01]  /*2600*/  IMAD.X R13, R13, 0x1, R11, P1 ;  /* 0x000000010d0d7824 */ /* 0x000fe200008e060b */
[----:B------:R-:W-:Y:S01]  /*2610*/  LEA R8, P3, R20, R110, 0x1 ;  /* 0x0000006e14087211 */ /* 0x000fe200078608ff */
[----:B------:R-:W-:-:S05]  /*2620*/  IMAD.IADD R9, R103, 0x1, R21 ;  /* 0x0000000167097824 */ /* 0x000fca00078e0215 */
[----:B------:R-:W-:Y:S01]  /*2630*/  LEA.HI.X R9, R20, R111, R9, 0x1, P3 ;  /* 0x0000006f14097211 */ /* 0x000fe200018f0c09 */
[----:B--2---:R-:W-:-:S04]  /*2640*/  IMAD.U32 R5, R24, 0x10000, RZ ;  /* 0x0001000018057824 */ /* 0x004fc800078e00ff */
[----:B------:R-:W-:-:S04]  /*2650*/  FMUL R5, R5, R88 ;  /* 0x0000005805057220 */ /* 0x000fc80000400000 */
[----:B------:R-:W-:-:S05]  /*2660*/  FFMA R5, R26, R19, R5 ;  /* 0x000000131a057223 */ /* 0x000fca0000000005 */
[----:B------:R-:W-:-:S05]  /*2670*/  F2FP.BF16.F32.PACK_AB R5, RZ, R5 ;  /* 0x00000005ff05723e */ /* 0x000fca00000010ff */
[----:B------:R0:W-:Y:S01]  /*2680*/  @P2 STG.E.U16 desc[UR36][R12.64], R5 ;  /* 0x000000050c002986 */ /* 0x0001e2000c101524 */
[----:B------:R-:W-:Y:S05]  /*2690*/  @!P0 BRA `(.L_x_33) ;  /* 0x0000000000048947 */ /* 0x000fea0003800000 */
[----:B------:R2:W5:Y:S02]  /*26a0*/  LDG.E.LTC128B.U16 R24, desc[UR36][R8.64+0x2] ;  /* 0x0000022408187981 */ /* 0x000564000c1e1520 */
.L_x_33:
[----:B------:R-:W-:Y:S05]  /*26b0*/  BSYNC B1 ;  /* 0x0000000000017941 */ /* 0x000fea0003800000 */
.L_x_32:
[----:B0----5:R-:W-:Y:S01]  /*26c0*/  IMAD.U32 R5, R24, 0x10000, RZ ;  /* 0x0001000018057824 */ /* 0x021fe200078e00ff */
[----:B------:R-:W-:Y:S01]  /*26d0*/  ISETP.GT.AND P1, PT, R4, 0x8, PT ;  /* 0x000000080400780c */ /* 0x000fe20003f24270 */
[----:B------:R-:W-:Y:S02]  /*26e0*/  BSSY B1, `(.L_x_34) ;  /* 0x0000008000017945 */ /* 0x000fe40003800000 */
[----:B------:R-:W-:Y:S01]  /*26f0*/  FMUL R14, R5, R88 ;  /* 0x00000058050e7220 */ /* 0x000fe20000400000 */
[----:B------:R-:W-:-:S03]  /*2700*/  ISETP.GT.AND P2, PT, R3, RZ, P1 ;  /* 0x000000ff0300720c */ /* 0x000fc60000f44270 */
[----:B------:R-:W-:-:S05]  /*2710*/  FFMA R14, R27, R19, R14 ;  /* 0x000000131b0e7223 */ /* 0x000fca000000000e */
[----:B------:R-:W-:-:S05]  /*2720*/  F2FP.BF16.F32.PACK_AB R14, RZ, R14 ;  /* 0x0000000eff0e723e */ /* 0x000fca00000010ff */
[----:B------:R0:W-:Y:S01]  /*2730*/  @P0 STG.E.U16 desc[UR36][R12.64+0x2], R14 ;  /* 0x0000020e0c000986 */ /* 0x0001e2000c101524 */
[----:B------:R-:W-:Y:S05]  /*2740*/  @!P2 BRA `(.L_x_35) ;  /* 0x000000000004a947 */ /* 0x000fea0003800000 */
[----:B------:R3:W5:Y:S02]  /*2750*/  LDG.E.LTC128B.U16 R24, desc[UR36][R6.64+0x10] ;  /* 0x0000102406187981 */ /* 0x000764000c1e1520 */
.L_x_35:
[----:B------:R-:W-:Y:S05]  /*2760*/  BSYNC B1 ;  /* 0x0000000000017941 */ /* 0x000fea0003800000 */
.L_x_34:
[----:B-----5:R-:W-:Y:S01]  /*2770*/  IMAD.U32 R5, R24, 0x10000, RZ ;  /* 0x0001000018057824 */ /* 0x020fe200078e00ff */
        /* <DEDUP_REMOVED lines=9> */
.L_x_37:
[----:B------:R-:W-:Y:S05]  /*2810*/  BSYNC B1 ;  /* 0x0000000000017941 */ /* 0x000fea0003800000 */
.L_x_36:
[----:B----45:R-:W-:Y:S01]  /*2820*/  IMAD.U32 R5, R24, 0x10000, RZ ;  /* 0x0001000018057824 */ /* 0x030fe200078e00ff */
[----:B------:R-:W-:Y:S01]  /*2830*/  ISETP.GT.AND P1, PT, R3, 0x8, P1 ;  /* 0x000000080300780c */ /* 0x000fe20000f24270 */
[----:B------:R-:W-:Y:S02]  /*2840*/  BSSY B1, `(.L_x_38) ;  /* 0x0000007000017945 */ /* 0x000fe40003800000 */
[----:B0-----:R-:W-:-:S04]  /*2850*/  FMUL R14, R5, R88 ;  /* 0x00000058050e7220 */ /* 0x001fc80000400000 */
[----:B------:R-:W-:-:S05]  /*2860*/  FFMA R14, R29, R19, R14 ;  /* 0x000000131d0e7223 */ /* 0x000fca000000000e */
[----:B------:R-:W-:-:S05]  /*2870*/  F2FP.BF16.F32.PACK_AB R14, RZ, R14 ;  /* 0x0000000eff0e723e */ /* 0x000fca00000010ff */
[----:B------:R0:W-:Y:S01]  /*2880*/  @P3 STG.E.U16 desc[UR36][R10.64+0x12], R14 ;  /* 0x0000120e0a003986 */ /* 0x0001e2000c101524 */
[----:B------:R-:W-:Y:S05]  /*2890*/  @!P1 BRA `(.L_x_39) ;  /* 0x0000000000049947 */ /* 0x000fea0003800000 */
[----:B------:R4:W5:Y:S02]  /*28a0*/  LDG.E.LTC128B.U16 R24, desc[UR36][R8.64+0x10] ;  /* 0x0000102408187981 */ /* 0x000964000c1e1520 */
.L_x_39:
[----:B------:R-:W-:Y:S05]  /*28b0*/  BSYNC B1 ;  /* 0x0000000000017941 */ /* 0x000fea0003800000 */
.L_x_38:
[----:B-----5:R-:W-:Y:S01]  /*28c0*/  IMAD.U32 R5, R24, 0x10000, RZ ;  /* 0x0001000018057824 */ /* 0x020fe200078e00ff */
[----:B------:R-:W-:Y:S01]  /*28d0*/  ISETP.GT.AND P0, PT, R3, 0x8, P0 ;  /* 0x000000080300780c */ /* 0x000fe20000704270 */
[----:B------:R-:W-:Y:S02]  /*28e0*/  BSSY B1, `(.L_x_40) ;  /* 0x0000007000017945 */ /* 0x000fe40003800000 */
[----:B------:R-:W-:-:S04]  /*28f0*/  FMUL R5, R5, R88 ;  /* 0x0000005805057220 */ /* 0x000fc80000400000 */
[----:B------:R-:W-:-:S05]  /*2900*/  FFMA R5, R30, R19, R5 ;  /* 0x000000131e057223 */ /* 0x000fca0000000005 */
[----:B------:R-:W-:-:S05]  /*2910*/  F2FP.BF16.F32.PACK_AB R5, RZ, R5 ;  /* 0x00000005ff05723e */ /* 0x000fca00000010ff */
[----:B------:R0:W-:Y:S01]  /*2920*/  @P1 STG.E.U16 desc[UR36][R12.64+0x10], R5 ;  /* 0x000010050c001986 */ /* 0x0001e2000c101524 */
[----:B------:R-:W-:Y:S05]  /*2930*/  @!P0 BRA `(.L_x_41) ;  /* 0x0000000000048947 */ /* 0x000fea0003800000 */
[----:B------:R0:W5:Y:S02]  /*2940*/  LDG.E.LTC128B.U16 R24, desc[UR36][R8.64+0x12] ;  /* 0x0000122408187981 */ /* 0x000164000c1e1520 */
.L_x_41:
[----:B------:R-:W-:Y:S05]  /*2950*/  BSYNC B1 ;  /* 0x0000000000017941 */ /* 0x000fea0003800000 */
.L_x_40:
        /* <DEDUP_REMOVED lines=10> */
.L_x_43:
[----:B------:R-:W-:Y:S05]  /*2a00*/  BSYNC B1 ;  /* 0x0000000000017941 */ /* 0x000fea0003800000 */
.L_x_42:
        /* <DEDUP_REMOVED lines=10> */
.L_x_45:
[----:B------:R-:W-:Y:S05]  /*2ab0*/  BSYNC B1 ;  /* 0x0000000000017941 */ /* 0x000fea0003800000 */
.L_x_44:
[----:B0----5:R-:W-:Y:S01]  /*2ac0*/  IMAD.U32 R5, R24, 0x10000, RZ ;  /* 0x0001000018057824 */ /* 0x021fe200078e00ff */
        /* <DEDUP_REMOVED lines=8> */
.L_x_47:
[----:B------:R-:W-:Y:S05]  /*2b50*/  BSYNC B1 ;  /* 0x0000000000017941 */ /* 0x000fea0003800000 */
.L_x_46:
        /* <DEDUP_REMOVED lines=9> */
.L_x_49:
[----:B------:R-:W-:Y:S05]  /*2bf0*/  BSYNC B1 ;  /* 0x0000000000017941 */ /* 0x000fea0003800000 */
.L_x_48:
        /* <DEDUP_REMOVED lines=10> */
.L_x_51:
[----:B------:R-:W-:Y:S05]  /*2ca0*/  BSYNC B1 ;  /* 0x0000000000017941 */ /* 0x000fea0003800000 */
.L_x_50:
        /* <DEDUP_REMOVED lines=10> */
.L_x_53:
[----:B------:R-:W-:Y:S05]  /*2d50*/  BSYNC B1 ;  /* 0x0000000000017941 */ /* 0x000fea0003800000 */
.L_x_52:
        /* <DEDUP_REMOVED lines=9> */
.L_x_55:
[----:B------:R-:W-:Y:S05]  /*2df0*/  BSYNC B1 ;  /* 0x0000000000017941 */ /* 0x000fea0003800000 */
.L_x_54:
        /* <DEDUP_REMOVED lines=9> */
.L_x_57:
[----:B------:R-:W-:Y:S05]  /*2e90*/  BSYNC B1 ;  /* 0x0000000000017941 */ /* 0x000fea0003800000 */
.L_x_56:
        /* <DEDUP_REMOVED lines=10> */
.L_x_59:
[----:B------:R-:W-:Y:S05]  /*2f40*/  BSYNC B1 ;  /* 0x0000000000017941 */ /* 0x000fea0003800000 */
.L_x_58:
        /* <DEDUP_REMOVED lines=10> */
.L_x_61:
[----:B------:R-:W-:Y:S05]  /*2ff0*/  BSYNC B1 ;  /* 0x0000000000017941 */ /* 0x000fea0003800000 */
.L_x_60:
        /* <DEDUP_REMOVED lines=9> */
.L_x_63:
[----:B------:R-:W-:Y:S05]  /*3090*/  BSYNC B1 ;  /* 0x0000000000017941 */ /* 0x000fea0003800000 */
.L_x_62:
        /* <DEDUP_REMOVED lines=9> */
.L_x_65:
[----:B------:R-:W-:Y:S05]  /*3130*/  BSYNC B1 ;  /* 0x0000000000017941 */ /* 0x000fea0003800000 */
.L_x_64:
        /* <DEDUP_REMOVED lines=10> */
.L_x_67:
[----:B------:R-:W-:Y:S05]  /*31e0*/  BSYNC B1 ;  /* 0x0000000000017941 */ /* 0x000fea0003800000 */
.L_x_66:
        /* <DEDUP_REMOVED lines=10> */
.L_x_69:
[----:B------:R-:W-:Y:S05]  /*3290*/  BSYNC B1 ;  /* 0x0000000000017941 */ /* 0x000fea0003800000 */
.L_x_68:
        /* <DEDUP_REMOVED lines=9> */
.L_x_71:
[----:B------:R-:W-:Y:S05]  /*3330*/  BSYNC B1 ;  /* 0x0000000000017941 */ /* 0x000fea0003800000 */
.L_x_70:
        /* <DEDUP_REMOVED lines=9> */
.L_x_73:
[----:B------:R-:W-:Y:S05]  /*33d0*/  BSYNC B1 ;  /* 0x0000000000017941 */ /* 0x000fea0003800000 */
.L_x_72:
        /* <DEDUP_REMOVED lines=10> */
.L_x_75:
[----:B------:R-:W-:Y:S05]  /*3480*/  BSYNC B1 ;  /* 0x0000000000017941 */ /* 0x000fea0003800000 */
.L_x_74:
        /* <DEDUP_REMOVED lines=10> */
.L_x_77:
[----:B------:R-:W-:Y:S05]  /*3530*/  BSYNC B1 ;  /* 0x0000000000017941 */ /* 0x000fea0003800000 */
.L_x_76:
        /* <DEDUP_REMOVED lines=9> */
.L_x_79:
[----:B------:R-:W-:Y:S05]  /*35d0*/  BSYNC B1 ;  /* 0x0000000000017941 */ /* 0x000fea0003800000 */
.L_x_78:
        /* <DEDUP_REMOVED lines=9> */
.L_x_81:
[----:B------:R-:W-:Y:S05]  /*3670*/  BSYNC B1 ;  /* 0x0000000000017941 */ /* 0x000fea0003800000 */
.L_x_80:
        /* <DEDUP_REMOVED lines=10> */
.L_x_83:
[----:B------:R-:W-:Y:S05]  /*3720*/  BSYNC B1 ;  /* 0x0000000000017941 */ /* 0x000fea0003800000 */
.L_x_82:
        /* <DEDUP_REMOVED lines=10> */
.L_x_85:
[----:B------:R-:W-:Y:S05]  /*37d0*/  BSYNC B1 ;  /* 0x0000000000017941 */ /* 0x000fea0003800000 */
.L_x_84:
        /* <DEDUP_REMOVED lines=9> */
.L_x_87:
[----:B------:R-:W-:Y:S05]  /*3870*/  BSYNC B1 ;  /* 0x0000000000017941 */ /* 0x000fea0003800000 */
.L_x_86:
        /* <DEDUP_REMOVED lines=9> */
.L_x_89:
[----:B------:R-:W-:Y:S05]  /*3910*/  BSYNC B1 ;  /* 0x0000000000017941 */ /* 0x000fea0003800000 */
.L_x_88:
        /* <DEDUP_REMOVED lines=10> */
.L_x_91:
[----:B------:R-:W-:Y:S05]  /*39c0*/  BSYNC B1 ;  /* 0x0000000000017941 */ /* 0x000fea0003800000 */
.L_x_90:
        /* <DEDUP_REMOVED lines=10> */
.L_x_93:
[----:B------:R-:W-:Y:S05]  /*3a70*/  BSYNC B1 ;  /* 0x0000000000017941 */ /* 0x000fea0003800000 */
.L_x_92:
        /* <DEDUP_REMOVED lines=9> */
.L_x_95:
[----:B------:R-:W-:Y:S05]  /*3b10*/  BSYNC B1 ;  /* 0x0000000000017941 */ /* 0x000fea0003800000 */
.L_x_94:
        /* <DEDUP_REMOVED lines=9> */
.L_x_97:
[----:B------:R-:W-:Y:S05]  /*3bb0*/  BSYNC B1 ;  /* 0x0000000000017941 */ /* 0x000fea0003800000 */
.L_x_96:
        /* <DEDUP_REMOVED lines=10> */
.L_x_99:
[----:B------:R-:W-:Y:S05]  /*3c60*/  BSYNC B1 ;  /* 0x0000000000017941 */ /* 0x000fea0003800000 */
.L_x_98:
        /* <DEDUP_REMOVED lines=10> */
.L_x_101:
[----:B------:R-:W-:Y:S05]  /*3d10*/  BSYNC B1 ;  /* 0x0000000000017941 */ /* 0x000fea0003800000 */
.L_x_100:
        /* <DEDUP_REMOVED lines=9> */
.L_x_103:
[----:B------:R-:W-:Y:S05]  /*3db0*/  BSYNC B1 ;  /* 0x0000000000017941 */ /* 0x000fea0003800000 */
.L_x_102:
        /* <DEDUP_REMOVED lines=9> */
.L_x_105:
[----:B------:R-:W-:Y:S05]  /*3e50*/  BSYNC B1 ;  /* 0x0000000000017941 */ /* 0x000fea0003800000 */
.L_x_104:
        /* <DEDUP_REMOVED lines=10> */
.L_x_107:
[----:B------:R-:W-:Y:S05]  /*3f00*/  BSYNC B1 ;  /* 0x0000000000017941 */ /* 0x000fea0003800000 */
.L_x_106:
        /* <DEDUP_REMOVED lines=10> */
.L_x_109:
[----:B------:R-:W-:Y:S05]  /*3fb0*/  BSYNC B1 ;  /* 0x0000000000017941 */ /* 0x000fea0003800000 */
.L_x_108:
        /* <DEDUP_REMOVED lines=9> */
.L_x_111:
[----:B------:R-:W-:Y:S05]  /*4050*/  BSYNC B1 ;  /* 0x0000000000017941 */ /* 0x000fea0003800000 */
.L_x_110:
        /* <DEDUP_REMOVED lines=9> */
.L_x_113:
[----:B------:R-:W-:Y:S05]  /*40f0*/  BSYNC B1 ;  /* 0x0000000000017941 */ /* 0x000fea0003800000 */
.L_x_112:
        /* <DEDUP_REMOVED lines=10> */
.L_x_115:
[----:B------:R-:W-:Y:S05]  /*41a0*/  BSYNC B1 ;  /* 0x0000000000017941 */ /* 0x000fea0003800000 */
.L_x_114:
        /* <DEDUP_REMOVED lines=10> */
.L_x_117:
[----:B------:R-:W-:Y:S05]  /*4250*/  BSYNC B1 ;  /* 0x0000000000017941 */ /* 0x000fea0003800000 */
.L_x_116:
        /* <DEDUP_REMOVED lines=9> */
.L_x_119:
[----:B------:R-:W-:Y:S05]  /*42f0*/  BSYNC B1 ;  /* 0x0000000000017941 */ /* 0x000fea0003800000 */
.L_x_118:
        /* <DEDUP_REMOVED lines=9> */
.L_x_121:
[----:B------:R-:W-:Y:S05]  /*4390*/  BSYNC B1 ;  /* 0x0000000000017941 */ /* 0x000fea0003800000 */
.L_x_120:
        /* <DEDUP_REMOVED lines=10> */
.L_x_123:
[----:B------:R-:W-:Y:S05]  /*4440*/  BSYNC B1 ;  /* 0x0000000000017941 */ /* 0x000fea0003800000 */
.L_x_122:
        /* <DEDUP_REMOVED lines=10> */
.L_x_125:
[----:B------:R-:W-:Y:S05]  /*44f0*/  BSYNC B1 ;  /* 0x0000000000017941 */ /* 0x000fea0003800000 */
.L_x_124:
        /* <DEDUP_REMOVED lines=9> */
.L_x_127:
[----:B------:R-:W-:Y:S05]  /*4590*/  BSYNC B1 ;  /* 0x0000000000017941 */ /* 0x000fea0003800000 */
.L_x_126:
        /* <DEDUP_REMOVED lines=9> */
.L_x_129:
[----:B------:R-:W-:Y:S05]  /*4630*/  BSYNC B1 ;  /* 0x0000000000017941 */ /* 0x000fea0003800000 */
.L_x_128:
        /* <DEDUP_REMOVED lines=10> */
.L_x_131:
[----:B------:R-:W-:Y:S05]  /*46e0*/  BSYNC B1 ;  /* 0x0000000000017941 */ /* 0x000fea0003800000 */
.L_x_130:
        /* <DEDUP_REMOVED lines=10> */
.L_x_133:
[----:B------:R-:W-:Y:S05]  /*4790*/  BSYNC B1 ;  /* 0x0000000000017941 */ /* 0x000fea0003800000 */
.L_x_132:
        /* <DEDUP_REMOVED lines=9> */
.L_x_135:
[----:B------:R-:W-:Y:S05]  /*4830*/  BSYNC B1 ;  /* 0x0000000000017941 */ /* 0x000fea0003800000 */
.L_x_134:
        /* <DEDUP_REMOVED lines=9> */
.L_x_137:
[----:B------:R-:W-:Y:S05]  /*48d0*/  BSYNC B1 ;  /* 0x0000000000017941 */ /* 0x000fea0003800000 */
.L_x_136:
        /* <DEDUP_REMOVED lines=10> */
.L_x_139:
[----:B------:R-:W-:Y:S05]  /*4980*/  BSYNC B1 ;  /* 0x0000000000017941 */ /* 0x000fea0003800000 */
.L_x_138:
        /* <DEDUP_REMOVED lines=10> */
.L_x_141:
[----:B------:R-:W-:Y:S05]  /*4a30*/  BSYNC B1 ;  /* 0x0000000000017941 */ /* 0x000fea0003800000 */
.L_x_140:
        /* <DEDUP_REMOVED lines=9> */
.L_x_143:
[----:B------:R-:W-:Y:S05]  /*4ad0*/  BSYNC B1 ;  /* 0x0000000000017941 */ /* 0x000fea0003800000 */
.L_x_142:
        /* <DEDUP_REMOVED lines=9> */
.L_x_145:
[----:B------:R-:W-:Y:S05]  /*4b70*/  BSYNC B1 ;  /* 0x0000000000017941 */ /* 0x000fea0003800000 */
.L_x_144:
        /* <DEDUP_REMOVED lines=10> */
.L_x_147:
[----:B------:R-:W-:Y:S05]  /*4c20*/  BSYNC B1 ;  /* 0x0000000000017941 */ /* 0x000fea0003800000 */
.L_x_146:
[----:B-----5:R-:W-:Y:S01]  /*4c30*/  IMAD.U32 R5, R24, 0x10000, RZ ;  /* 0x0001000018057824 */ /* 0x020fe200078e00ff */
[----:B------:R-:W-:Y:S01]  /*4c40*/  ISETP.GT.AND P0, PT, R4, 0x79, PT ;  /* 0x000000790400780c */ /* 0x000fe20003f04270 */
[----:B------:R-:W-:Y:S01]  /*4c50*/  @P2 IMAD.MOV.U32 R4, RZ, RZ, R10 ;  /* 0x000000ffff042224 */ /* 0x000fe200078e000a */
[----:B------:R-:W-:Y:S01]  /*4c60*/  BSSY B1, `(.L_x_148) ;  /* 0x000000a000017945 */ /* 0x000fe20003800000 */
[----:B------:R-:W-:Y:S01]  /*4c70*/  FMUL R5, R5, R88 ;  /* 0x0000005805057220 */ /* 0x000fe20000400000 */
[----:B------:R-:W-:-:S03]  /*4c80*/  ISETP.GT.AND P3, PT, R3, RZ, P0 ;  /* 0x000000ff0300720c */ /* 0x000fc60000764270 */
[----:B------:R-:W-:-:S05]  /*4c90*/  FFMA R5, R84, R19, R5 ;  /* 0x0000001354057223 */ /* 0x000fca0000000005 */
[----:B------:R-:W-:-:S04]  /*4ca0*/  F2FP.BF16.F32.PACK_AB R5, RZ, R5 ;  /* 0x00000005ff05723e */ /* 0x000fc800000010ff */
[----:B0-----:R-:W-:Y:S01]  /*4cb0*/  PRMT R14, R5, 0x7610, R14 ;  /* 0x00007610050e7816 */ /* 0x001fe2000000000e */
[----:B------:R-:W-:-:S05]  /*4cc0*/  @P2 IMAD.MOV.U32 R5, RZ, RZ, R11 ;  /* 0x000000ffff052224 */ /* 0x000fca00078e000b */
[----:B------:R0:W-:Y:S01]  /*4cd0*/  @P2 STG.E.U16 desc[UR36][R4.64+0xf0], R14 ;  /* 0x0000f00e04002986 */ /* 0x0001e2000c101524 */
[----:B------:R-:W-:Y:S05]  /*4ce0*/  @!P3 BRA `(.L_x_149) ;  /* 0x000000000004b947 */ /* 0x000fea0003800000 */
[----:B------:R0:W5:Y:S02]  /*4cf0*/  LDG.E.LTC128B.U16 R24, desc[UR36][R6.64+0xf2] ;  /* 0x0000f22406187981 */ /* 0x000164000c1e1520 */
.L_x_149:
[----:B------:R-:W-:Y:S05]  /*4d00*/  BSYNC B1 ;  /* 0x0000000000017941 */ /* 0x000fea0003800000 */
.L_x_148:
        /* <DEDUP_REMOVED lines=9> */
.L_x_151:
[----:B------:R-:W-:Y:S05]  /*4da0*/  BSYNC B1 ;  /* 0x0000000000017941 */ /* 0x000fea0003800000 */
.L_x_150:
[----:B-----5:R-:W-:Y:S01]  /*4db0*/  IMAD.U32 R5, R24, 0x10000, RZ ;  /* 0x0001000018057824 */ /* 0x020fe200078e00ff */
[----:B------:R-:W-:Y:S01]  /*4dc0*/  ISETP.GT.AND P0, PT, R3, 0x8, P0 ;  /* 0x000000080300780c */ /* 0x000fe20000704270 */
[----:B0-----:R-:W-:Y:S01]  /*4dd0*/  @P1 IMAD.MOV.U32 R4, RZ, RZ, R12 ;  /* 0x000000ffff041224 */ /* 0x001fe200078e000c */
[----:B------:R-:W-:Y:S01]  /*4de0*/  BSSY B1, `(.L_x_152) ;  /* 0x0000009000017945 */ /* 0x000fe20003800000 */
[----:B------:R-:W-:-:S04]  /*4df0*/  FMUL R5, R5, R88 ;  /* 0x0000005805057220 */ /* 0x000fc80000400000 */
[----:B------:R-:W-:-:S05]  /*4e00*/  FFMA R5, R86, R19, R5 ;  /* 0x0000001356057223 */ /* 0x000fca0000000005 */
[----:B------:R-:W-:-:S04]  /*4e10*/  F2FP.BF16.F32.PACK_AB R5, RZ, R5 ;  /* 0x00000005ff05723e */ /* 0x000fc800000010ff */
[----:B-1-3--:R-:W-:Y:S01]  /*4e20*/  PRMT R6, R5, 0x7610, R6 ;  /* 0x0000761005067816 */ /* 0x00afe20000000006 */
[----:B------:R-:W-:-:S05]  /*4e30*/  @P1 IMAD.MOV.U32 R5, RZ, RZ, R13 ;  /* 0x000000ffff051224 */ /* 0x000fca00078e000d */
[----:B------:R0:W-:Y:S01]  /*4e40*/  @P1 STG.E.U16 desc[UR36][R4.64+0xf0], R6 ;  /* 0x0000f00604001986 */ /* 0x0001e2000c101524 */
[----:B------:R-:W-:Y:S05]  /*4e50*/  @!P0 BRA `(.L_x_153) ;  /* 0x0000000000048947 */ /* 0x000fea0003800000 */
[----:B------:R1:W5:Y:S02]  /*4e60*/  LDG.E.LTC128B.U16 R24, desc[UR36][R8.64+0xf2] ;  /* 0x0000f22408187981 */ /* 0x000364000c1e1520 */
.L_x_153:
[----:B------:R-:W-:Y:S05]  /*4e70*/  BSYNC B1 ;  /* 0x0000000000017941 */ /* 0x000fea0003800000 */
.L_x_152:
[----:B------:R-:W-:Y:S05]  /*4e80*/  @!P0 BRA `(.L_x_154) ;  /* 0x0000001000e88947 */ /* 0x000fea0003800000 */
[----:B-----5:R-:W-:-:S04]  /*4e90*/  IMAD.U32 R3, R24, 0x10000, RZ ;  /* 0x0001000018037824 */ /* 0x020fc800078e00ff */
[----:B0-----:R-:W-:-:S04]  /*4ea0*/  FMUL R4, R3, R88 ;  /* 0x0000005803047220 */ /* 0x001fc80000400000 */
[----:B------:R-:W-:-:S05]  /*4eb0*/  FFMA R4, R87, R19, R4 ;  /* 0x0000001357047223 */ /* 0x000fca0000000004 */
[----:B------:R-:W-:-:S05]  /*4ec0*/  F2FP.BF16.F32.PACK_AB R4, RZ, R4 ;  /* 0x00000004ff04723e */ /* 0x000fca00000010ff */
[----:B------:R3:W-:Y:S01]  /*4ed0*/  STG.E.U16 desc[UR36][R12.64+0xf2], R4 ;  /* 0x0000f2040c007986 */ /* 0x0007e2000c101524 */
[----:B------:R-:W-:Y:S05]  /*4ee0*/  BRA `(.L_x_154) ;  /* 0x0000001000d07947 */ /* 0x000fea0003800000 */
.L_x_29:
[----:B------:R-:W-:Y:S01]  /*4ef0*/  ISETP.GT.AND P3, PT, R4, 0x1, PT ;  /* 0x000000010400780c */ /* 0x000fe20003f64270 */
[----:B------:R-:W-:Y:S01]  /*4f00*/  ULDC.64 UR4, c[0x0][0x5c0] ;  /* 0x0001700000047ab9 */ /* 0x000fe20000000a00 */
[-C--:B------:R-:W-:Y:S01]  /*4f10*/  FMUL R24, R24, R19.reuse ;  /* 0x0000001318187220 */ /* 0x080fe20000400000 */
[----:B------:R-:W-:Y:S01]  /*4f20*/  LEA R6, P4, R102, UR4, 0x1 ;  /* 0x0000000466067c11 */ /* 0x000fe2000f8808ff */
[-C--:B------:R-:W-:Y:S01]  /*4f30*/  FMUL R25, R25, R19.reuse ;  /* 0x0000001319197220 */ /* 0x080fe20000400000 */
[----:B------:R-:W-:Y:S01]  /*4f40*/  ISETP.GT.AND P0, PT, R3, RZ, P3 ;  /* 0x000000ff0300720c */ /* 0x000fe20001f04270 */
[-C--:B------:R-:W-:Y:S01]  /*4f50*/  FMUL R26, R26, R19.reuse ;  /* 0x000000131a1a7220 */ /* 0x080fe20000400000 */
[----:B------:R-:W-:Y:S01]  /*4f60*/  F2FP.BF16.F32.PACK_AB R24, RZ, R24 ;  /* 0x00000018ff18723e */ /* 0x000fe200000010ff */
[-C--:B------:R-:W-:Y:S01]  /*4f70*/  FMUL R27, R27, R19.reuse ;  /* 0x000000131b1b7220 */ /* 0x080fe20000400000 */
[----:B------:R-:W-:Y:S01]  /*4f80*/  LEA.HI.X R7, R102, UR5, R113, 0x1, P4 ;  /* 0x0000000566077c11 */ /* 0x000fe2000a0f0c71 */
[----:B------:R-:W-:Y:S01]  /*4f90*/  FMUL R28, R28, R19 ;  /* 0x000000131c1c7220 */ /* 0x000fe20000400000 */
[----:B------:R-:W-:Y:S01]  /*4fa0*/  F2FP.BF16.F32.PACK_AB R25, RZ, R25 ;  /* 0x00000019ff19723e */ /* 0x000fe200000010ff */
[-C--:B------:R-:W-:Y:S01]  /*4fb0*/  FMUL R29, R29, R19.reuse ;  /* 0x000000131d1d7220 */ /* 0x080fe20000400000 */
[----:B------:R-:W-:Y:S01]  /*4fc0*/  ISETP.GT.AND P2, PT, R3, 0x8, P2 ;  /* 0x000000080300780c */ /* 0x000fe20001744270 */
[----:B------:R-:W-:Y:S01]  /*4fd0*/  @P1 STG.E.U16 desc[UR36][R6.64], R24 ;  /* 0x0000001806001986 */ /* 0x000fe2000c101524 */
[----:B------:R-:W-:Y:S01]  /*4fe0*/  ISETP.GT.AND P1, PT, R4, 0x8, PT ;  /* 0x000000080400780c */ /* 0x000fe20003f24270 */
[-C--:B------:R-:W-:Y:S01]  /*4ff0*/  FMUL R30, R30, R19.reuse ;  /* 0x000000131e1e7220 */ /* 0x080fe20000400000 */
[C---:B------:R-:W-:Y:S01]  /*5000*/  SHF.L.U64.HI R5, R92.reuse, 0x1, R91 ;  /* 0x000000015c057819 */ /* 0x040fe2000001025b */
[----:B------:R-:W-:Y:S01]  /*5010*/  @P0 STG.E.U16 desc[UR36][R6.64+0x2], R25 ;  /* 0x0000021906000986 */ /* 0x000fe2000c101524 */
[----:B------:R-:W-:Y:S01]  /*5020*/  LEA R8, P5, R92, R6, 0x1 ;  /* 0x000000065c087211 */ /* 0x000fe200078a08ff */
[-C--:B------:R-:W-:Y:S01]  /*5030*/  FMUL R31, R31, R19.reuse ;  /* 0x000000131f1f7220 */ /* 0x080fe20000400000 */
[----:B------:R-:W-:Y:S01]  /*5040*/  ISETP.GT.AND P3, PT, R3, 0x8, P3 ;  /* 0x000000080300780c */ /* 0x000fe20001f64270 */
[-C--:B------:R-:W-:Y:S01]  /*5050*/  FMUL R32, R32, R19.reuse ;  /* 0x0000001320207220 */ /* 0x080fe20000400000 */
[----:B------:R-:W-:Y:S01]  /*5060*/  ISETP.GT.AND P0, PT, R4, 0x9, PT ;  /* 0x000000090400780c */ /* 0x000fe20003f04270 */
[----:B------:R-:W-:Y:S01]  /*5070*/  IMAD.X R9, R5, 0x1, R7, P5 ;  /* 0x0000000105097824 */ /* 0x000fe200028e0607 */
[----:B------:R-:W-:Y:S01]  /*5080*/  ISETP.GT.AND P4, PT, R3, RZ, P1 ;  /* 0x000000ff0300720c */ /* 0x000fe20000f84270 */
[-C--:B------:R-:W-:Y:S01]  /*5090*/  FMUL R33, R33, R19.reuse ;  /* 0x0000001321217220 */ /* 0x080fe20000400000 */
[----:B------:R-:W-:Y:S01]  /*50a0*/  F2FP.BF16.F32.PACK_AB R26, RZ, R26 ;  /* 0x0000001aff1a723e */ /* 0x000fe200000010ff */
[-C--:B------:R-:W-:Y:S01]  /*50b0*/  FMUL R34, R34, R19.reuse ;  /* 0x0000001322227220 */ /* 0x080fe20000400000 */
[----:B------:R-:W-:Y:S01]  /*50c0*/  ISETP.GT.AND P5, PT, R3, RZ, P0 ;  /* 0x000000ff0300720c */ /* 0x000fe200007a4270 */
[----:B------:R-:W-:Y:S01]  /*50d0*/  FMUL R35, R35, R19 ;  /* 0x0000001323237220 */ /* 0x000fe20000400000 */
[----:B------:R-:W-:Y:S01]  /*50e0*/  F2FP.BF16.F32.PACK_AB R27, RZ, R27 ;  /* 0x0000001bff1b723e */ /* 0x000fe200000010ff */
[----:B------:R-:W-:Y:S01]  /*50f0*/  @P2 STG.E.U16 desc[UR36][R8.64], R26 ;  /* 0x0000001a08002986 */ /* 0x000fe2000c101524 */
[----:B------:R-:W-:Y:S01]  /*5100*/  F2FP.BF16.F32.PACK_AB R28, RZ, R28 ;  /* 0x0000001cff1c723e */ /* 0x000fe200000010ff */
[-C--:B------:R-:W-:Y:S01]  /*5110*/  FMUL R36, R36, R19.reuse ;  /* 0x0000001324247220 */ /* 0x080fe20000400000 */
[----:B------:R-:W-:Y:S01]  /*5120*/  ISETP.GT.AND P2, PT, R3, 0x8, P1 ;  /* 0x000000080300780c */ /* 0x000fe20000f44270 */
[----:B------:R-:W-:Y:S01]  /*5130*/  @P3 STG.E.U16 desc[UR36][R8.64+0x2], R27 ;  /* 0x0000021b08003986 */ /* 0x000fe2000c101524 */
[----:B------:R-:W-:Y:S01]  /*5140*/  ISETP.GT.AND P1, PT, R4, 0x10, PT ;  /* 0x000000100400780c */ /* 0x000fe20003f24270 */
[----:B------:R-:W-:Y:S01]  /*5150*/  FMUL R37, R37, R19 ;  /* 0x0000001325257220 */ /* 0x000fe20000400000 */
[----:B------:R-:W-:Y:S01]  /*5160*/  F2FP.BF16.F32.PACK_AB R29, RZ, R29 ;  /* 0x0000001dff1d723e */ /* 0x000fe200000010ff */
[----:B------:R-:W-:Y:S01]  /*5170*/  @P4 STG.E.U16 desc[UR36][R6.64+0x10], R28 ;  /* 0x0000101c06004986 */ /* 0x000fe2000c101524 */
[C---:B------:R-:W-:Y:S01]  /*5180*/  ISETP.GT.AND P3, PT, R3.reuse, 0x8, P0 ;  /* 0x000000080300780c */ /* 0x040fe20000764270 */
[-C--:B------:R-:W-:Y:S01]  /*5190*/  FMUL R38, R38, R19.reuse ;  /* 0x0000001326267220 */ /* 0x080fe20000400000 */
[----:B------:R-:W-:Y:S01]  /*51a0*/  ISETP.GT.AND P0, PT, R4, 0x11, PT ;  /* 0x000000110400780c */ /* 0x000fe20003f04270 */
[----:B------:R-:W-:Y:S01]  /*51b0*/  @P5 STG.E.U16 desc[UR36][R6.64+0x12], R29 ;  /* 0x0000121d06005986 */ /* 0x000fe2000c101524 */
        /* <DEDUP_REMOVED lines=161> */
[----:B------:R-:W-:Y:S01]  /*5bd0*/  FMUL R87, R87, R19 ;  /* 0x0000001357577220 */ /* 0x000fe20000400000 */
[----:B------:R-:W-:-:S02]  /*5be0*/  F2FP.BF16.F32.PACK_AB R62, RZ, R62 ;  /* 0x0000003eff3e723e */ /* 0x000fc400000010ff */
[C---:B------:R-:W-:Y:S02]  /*5bf0*/  ISETP.GT.AND P5, PT, R3.reuse, RZ, P0 ;  /* 0x000000ff0300720c */ /* 0x040fe400007a4270 */
[----:B------:R-:W-:Y:S01]  /*5c00*/  F2FP.BF16.F32.PACK_AB R63, RZ, R63 ;  /* 0x0000003fff3f723e */ /* 0x000fe200000010ff */
[----:B------:R-:W-:Y:S01]  /*5c10*/  @P2 STG.E.U16 desc[UR36][R8.64+0x90], R62 ;  /* 0x0000903e08002986 */ /* 0x000fe2000c101524 */
[----:B------:R-:W-:Y:S02]  /*5c20*/  F2FP.BF16.F32.PACK_AB R64, RZ, R64 ;  /* 0x00000040ff40723e */ /* 0x000fe400000010ff */
[C---:B------:R-:W-:Y:S01]  /*5c30*/  ISETP.GT.AND P2, PT, R3.reuse, 0x8, P1 ;  /* 0x000000080300780c */ /* 0x040fe20000f44270 */
[----:B------:R-:W-:Y:S01]  /*5c40*/  @P3 STG.E.U16 desc[UR36][R8.64+0x92], R63 ;  /* 0x0000923f08003986 */ /* 0x000fe2000c101524 */
[----:B------:R-:W-:Y:S02]  /*5c50*/  ISETP.GT.AND P1, PT, R4, 0x58, PT ;  /* 0x000000580400780c */ /* 0x000fe40003f24270 */
[----:B------:R-:W-:Y:S01]  /*5c60*/  F2FP.BF16.F32.PACK_AB R65, RZ, R65 ;  /* 0x00000041ff41723e */ /* 0x000fe200000010ff */
[----:B------:R-:W-:Y:S01]  /*5c70*/  @P4 STG.E.U16 desc[UR36][R6.64+0xa0], R64 ;  /* 0x0000a04006004986 */ /* 0x000fe2000c101524 */
[----:B------:R-:W-:-:S02]  /*5c80*/  ISETP.GT.AND P3, PT, R3, 0x8, P0 ;  /* 0x000000080300780c */ /* 0x000fc40000764270 */
[----:B------:R-:W-:Y:S01]  /*5c90*/  ISETP.GT.AND P0, PT, R4, 0x59, PT ;  /* 0x000000590400780c */ /* 0x000fe20003f04270 */
[----:B------:R-:W-:Y:S01]  /*5ca0*/  @P5 STG.E.U16 desc[UR36][R6.64+0xa2], R65 ;  /* 0x0000a24106005986 */ /* 0x000fe2000c101524 */
[C---:B------:R-:W-:Y:S02]  /*5cb0*/  ISETP.GT.AND P4, PT, R3.reuse, RZ, P1 ;  /* 0x000000ff0300720c */ /* 0x040fe40000f84270 */
[----:B------:R-:W-:Y:S02]  /*5cc0*/  F2FP.BF16.F32.PACK_AB R66, RZ, R66 ;  /* 0x00000042ff42723e */ /* 0x000fe400000010ff */
[----:B------:R-:W-:Y:S02]  /*5cd0*/  ISETP.GT.AND P5, PT, R3, RZ, P0 ;  /* 0x000000ff0300720c */ /* 0x000fe400007a4270 */
[----:B------:R-:W-:Y:S01]  /*5ce0*/  F2FP.BF16.F32.PACK_AB R67, RZ, R67 ;  /* 0x00000043ff43723e */ /* 0x000fe200000010ff */
[----:B------:R-:W-:Y:S01]  /*5cf0*/  @P2 STG.E.U16 desc[UR36][R8.64+0xa0], R66 ;  /* 0x0000a04208002986 */ /* 0x000fe2000c101524 */
[----:B------:R-:W-:-:S02]  /*5d00*/  F2FP.BF16.F32.PACK_AB R68, RZ, R68 ;  /* 0x00000044ff44723e */ /* 0x000fc400000010ff */
[C---:B------:R-:W-:Y:S01]  /*5d10*/  ISETP.GT.AND P2, PT, R3.reuse, 0x8, P1 ;  /* 0x000000080300780c */ /* 0x040fe20000f44270 */
[----:B------:R-:W-:Y:S01]  /*5d20*/  @P3 STG.E.U16 desc[UR36][R8.64+0xa2], R67 ;  /* 0x0000a24308003986 */ /* 0x000fe2000c101524 */
[C---:B------:R-:W-:Y:S02]  /*5d30*/  ISETP.GT.AND P1, PT, R4.reuse, 0x60, PT ;  /* 0x000000600400780c */ /* 0x040fe40003f24270 */
[----:B------:R-:W-:Y:S01]  /*5d40*/  F2FP.BF16.F32.PACK_AB R69, RZ, R69 ;  /* 0x00000045ff45723e */ /* 0x000fe200000010ff */
[----:B------:R-:W-:Y:S01]  /*5d50*/  @P4 STG.E.U16 desc[UR36][R6.64+0xb0], R68 ;  /* 0x0000b04406004986 */ /* 0x000fe2000c101524 */
[C---:B------:R-:W-:Y:S02]  /*5d60*/  ISETP.GT.AND P3, PT, R3.reuse, 0x8, P0 ;  /* 0x000000080300780c */ /* 0x040fe40000764270 */
[----:B------:R-:W-:Y:S01]  /*5d70*/  ISETP.GT.AND P0, PT, R4, 0x61, PT ;  /* 0x000000610400780c */ /* 0x000fe20003f04270 */
[----:B------:R-:W-:Y:S01]  /*5d80*/  @P5 STG.E.U16 desc[UR36][R6.64+0xb2], R69 ;  /* 0x0000b24506005986 */ /* 0x000fe2000c101524 */
[----:B------:R-:W-:-:S02]  /*5d90*/  ISETP.GT.AND P4, PT, R3, RZ, P1 ;  /* 0x000000ff0300720c */ /* 0x000fc40000f84270 */
[C---:B------:R-:W-:Y:S02]  /*5da0*/  ISETP.GT.AND P5, PT, R3.reuse, RZ, P0 ;  /* 0x000000ff0300720c */ /* 0x040fe400007a4270 */
[----:B------:R-:W-:Y:S02]  /*5db0*/  F2FP.BF16.F32.PACK_AB R70, RZ, R70 ;  /* 0x00000046ff46723e */ /* 0x000fe400000010ff */
[----:B------:R-:W-:Y:S02]  /*5dc0*/  F2FP.BF16.F32.PACK_AB R71, RZ, R71 ;  /* 0x00000047ff47723e */ /* 0x000fe400000010ff */
[----:B------:R-:W-:Y:S01]  /*5dd0*/  F2FP.BF16.F32.PACK_AB R72, RZ, R72 ;  /* 0x00000048ff48723e */ /* 0x000fe200000010ff */
[----:B------:R-:W-:Y:S01]  /*5de0*/  @P2 STG.E.U16 desc[UR36][R8.64+0xb0], R70 ;  /* 0x0000b04608002986 */ /* 0x000fe2000c101524 */
[----:B------:R-:W-:Y:S02]  /*5df0*/  F2FP.BF16.F32.PACK_AB R73, RZ, R73 ;  /* 0x00000049ff49723e */ /* 0x000fe400000010ff */
[C---:B------:R-:W-:Y:S01]  /*5e00*/  ISETP.GT.AND P1, PT, R3.reuse, 0x8, P1 ;  /* 0x000000080300780c */ /* 0x040fe20000f24270 */
[----:B------:R-:W-:Y:S01]  /*5e10*/  @P3 STG.E.U16 desc[UR36][R8.64+0xb2], R71 ;  /* 0x0000b24708003986 */ /* 0x000fe2000c101524 */
[----:B------:R-:W-:-:S02]  /*5e20*/  ISETP.GT.AND P2, PT, R3, 0x8, P0 ;  /* 0x000000080300780c */ /* 0x000fc40000744270 */
[C---:B------:R-:W-:Y:S01]  /*5e30*/  ISETP.GT.AND P0, PT, R4.reuse, 0x69, PT ;  /* 0x000000690400780c */ /* 0x040fe20003f04270 */
[----:B------:R-:W-:Y:S01]  /*5e40*/  @P4 STG.E.U16 desc[UR36][R6.64+0xc0], R72 ;  /* 0x0000c04806004986 */ /* 0x000fe2000c101524 */
[----:B------:R-:W-:Y:S02]  /*5e50*/  ISETP.GT.AND P4, PT, R4, 0x68, PT ;  /* 0x000000680400780c */ /* 0x000fe40003f84270 */
[----:B------:R-:W-:Y:S01]  /*5e60*/  F2FP.BF16.F32.PACK_AB R74, RZ, R74 ;  /* 0x0000004aff4a723e */ /* 0x000fe200000010ff */
[----:B------:R-:W-:Y:S01]  /*5e70*/  @P5 STG.E.U16 desc[UR36][R6.64+0xc2], R73 ;  /* 0x0000c24906005986 */ /* 0x000fe2000c101524 */
[C---:B------:R-:W-:Y:S02]  /*5e80*/  ISETP.GT.AND P5, PT, R3.reuse, RZ, P4 ;  /* 0x000000ff0300720c */ /* 0x040fe400027a4270 */
[----:B------:R-:W-:Y:S01]  /*5e90*/  ISETP.GT.AND P3, PT, R3, RZ, P0 ;  /* 0x000000ff0300720c */ /* 0x000fe20000764270 */
[----:B------:R-:W-:Y:S01]  /*5ea0*/  @P1 STG.E.U16 desc[UR36][R8.64+0xc0], R74 ;  /* 0x0000c04a08001986 */ /* 0x000fe2000c101524 */
[----:B------:R-:W-:-:S02]  /*5eb0*/  F2FP.BF16.F32.PACK_AB R75, RZ, R75 ;  /* 0x0000004bff4b723e */ /* 0x000fc400000010ff */
[----:B------:R-:W-:Y:S02]  /*5ec0*/  F2FP.BF16.F32.PACK_AB R76, RZ, R76 ;  /* 0x0000004cff4c723e */ /* 0x000fe400000010ff */
[C---:B------:R-:W-:Y:S01]  /*5ed0*/  ISETP.GT.AND P4, PT, R3.reuse, 0x8, P4 ;  /* 0x000000080300780c */ /* 0x040fe20002784270 */
[----:B------:R-:W-:Y:S01]  /*5ee0*/  @P2 STG.E.U16 desc[UR36][R8.64+0xc2], R75 ;  /* 0x0000c24b08002986 */ /* 0x000fe2000c101524 */
[----:B------:R-:W-:Y:S02]  /*5ef0*/  F2FP.BF16.F32.PACK_AB R77, RZ, R77 ;  /* 0x0000004dff4d723e */ /* 0x000fe400000010ff */
[C---:B------:R-:W-:Y:S01]  /*5f00*/  ISETP.GT.AND P2, PT, R4.reuse, 0x71, PT ;  /* 0x000000710400780c */ /* 0x040fe20003f44270 */
[----:B------:R-:W-:Y:S01]  /*5f10*/  @P5 STG.E.U16 desc[UR36][R6.64+0xd0], R76 ;  /* 0x0000d04c06005986 */ /* 0x000fe2000c101524 */
[----:B------:R-:W-:Y:S02]  /*5f20*/  ISETP.GT.AND P5, PT, R3, 0x8, P0 ;  /* 0x000000080300780c */ /* 0x000fe400007a4270 */
[C---:B------:R-:W-:Y:S01]  /*5f30*/  ISETP.GT.AND P1, PT, R4.reuse, 0x78, PT ;  /* 0x000000780400780c */ /* 0x040fe20003f24270 */
[----:B------:R-:W-:Y:S01]  /*5f40*/  @P3 STG.E.U16 desc[UR36][R6.64+0xd2], R77 ;  /* 0x0000d24d06003986 */ /* 0x000fe2000c101524 */
[----:B------:R-:W-:-:S02]  /*5f50*/  ISETP.GT.AND P3, PT, R4, 0x70, PT ;  /* 0x000000700400780c */ /* 0x000fc40003f64270 */
[----:B------:R-:W-:Y:S01]  /*5f60*/  ISETP.GT.AND P0, PT, R4, 0x79, PT ;  /* 0x000000790400780c */ /* 0x000fe20003f04270 */
[----:B------:R-:W-:Y:S01]  /*5f70*/  @P4 IMAD.MOV.U32 R4, RZ, RZ, R8 ;  /* 0x000000ffff044224 */ /* 0x000fe200078e0008 */
[----:B------:R-:W-:Y:S01]  /*5f80*/  F2FP.BF16.F32.PACK_AB R78, RZ, R78 ;  /* 0x0000004eff4e723e */ /* 0x000fe200000010ff */
[----:B------:R-:W-:Y:S01]  /*5f90*/  @P4 IMAD.MOV.U32 R5, RZ, RZ, R9 ;  /* 0x000000ffff054224 */ /* 0x000fe200078e0009 */
[----:B------:R-:W-:Y:S02]  /*5fa0*/  F2FP.BF16.F32.PACK_AB R79, RZ, R79 ;  /* 0x0000004fff4f723e */ /* 0x000fe400000010ff */
[----:B------:R-:W-:Y:S02]  /*5fb0*/  F2FP.BF16.F32.PACK_AB R80, RZ, R80 ;  /* 0x00000050ff50723e */ /* 0x000fe400000010ff */
[----:B------:R0:W-:Y:S01]  /*5fc0*/  @P4 STG.E.U16 desc[UR36][R4.64+0xd0], R78 ;  /* 0x0000d04e04004986 */ /* 0x0001e2000c101524 */
[----:B------:R-:W-:Y:S02]  /*5fd0*/  ISETP.GT.AND P4, PT, R3, RZ, P2 ;  /* 0x000000ff0300720c */ /* 0x000fe40001784270 */
[----:B------:R-:W-:-:S02]  /*5fe0*/  F2FP.BF16.F32.PACK_AB R81, RZ, R81 ;  /* 0x00000051ff51723e */ /* 0x000fc400000010ff */
[----:B------:R-:W-:Y:S02]  /*5ff0*/  ISETP.GT.AND P2, PT, R3, 0x8, P2 ;  /* 0x000000080300780c */ /* 0x000fe40001744270 */
[----:B------:R-:W-:Y:S02]  /*6000*/  F2FP.BF16.F32.PACK_AB R82, RZ, R82 ;  /* 0x00000052ff52723e */ /* 0x000fe400000010ff */
[----:B------:R-:W-:Y:S02]  /*6010*/  F2FP.BF16.F32.PACK_AB R83, RZ, R83 ;  /* 0x00000053ff53723e */ /* 0x000fe400000010ff */
[----:B------:R-:W-:Y:S01]  /*6020*/  F2FP.BF16.F32.PACK_AB R84, RZ, R84 ;  /* 0x00000054ff54723e */ /* 0x000fe200000010ff */
[----:B0-----:R-:W-:Y:S01]  /*6030*/  @P5 IMAD.MOV.U32 R4, RZ, RZ, R8 ;  /* 0x000000ffff045224 */ /* 0x001fe200078e0008 */
[----:B------:R-:W-:Y:S01]  /*6040*/  F2FP.BF16.F32.PACK_AB R85, RZ, R85 ;  /* 0x00000055ff55723e */ /* 0x000fe200000010ff */
[----:B------:R-:W-:Y:S01]  /*6050*/  @P5 IMAD.MOV.U32 R5, RZ, RZ, R9 ;  /* 0x000000ffff055224 */ /* 0x000fe200078e0009 */
[----:B------:R-:W-:-:S02]  /*6060*/  F2FP.BF16.F32.PACK_AB R86, RZ, R86 ;  /* 0x00000056ff56723e */ /* 0x000fc400000010ff */
[----:B------:R-:W-:Y:S02]  /*6070*/  F2FP.BF16.F32.PACK_AB R87, RZ, R87 ;  /* 0x00000057ff57723e */ /* 0x000fe400000010ff */
[----:B------:R0:W-:Y:S01]  /*6080*/  @P5 STG.E.U16 desc[UR36][R4.64+0xd2], R79 ;  /* 0x0000d24f04005986 */ /* 0x0001e2000c101524 */
[C---:B------:R-:W-:Y:S02]  /*6090*/  ISETP.GT.AND P5, PT, R3.reuse, RZ, P3 ;  /* 0x000000ff0300720c */ /* 0x040fe40001fa4270 */
[----:B------:R-:W-:-:S11]  /*60a0*/  ISETP.GT.AND P3, PT, R3, 0x8, P3 ;  /* 0x000000080300780c */ /* 0x000fd60001f64270 */
[----:B0-----:R-:W-:Y:S02]  /*60b0*/  @P5 IMAD.MOV.U32 R4, RZ, RZ, R6 ;  /* 0x000000ffff045224 */ /* 0x001fe400078e0006 */
[----:B------:R-:W-:-:S05]  /*60c0*/  @P5 IMAD.MOV.U32 R5, RZ, RZ, R7 ;  /* 0x000000ffff055224 */ /* 0x000fca00078e0007 */
[----:B------:R0:W-:Y:S01]  /*60d0*/  @P5 STG.E.U16 desc[UR36][R4.64+0xe0], R80 ;  /* 0x0000e05004005986 */ /* 0x0001e2000c101524 */
[C---:B------:R-:W-:Y:S02]  /*60e0*/  ISETP.GT.AND P5, PT, R3.reuse, RZ, P0 ;  /* 0x000000ff0300720c */ /* 0x040fe400007a4270 */
[----:B------:R-:W-:Y:S01]  /*60f0*/  ISETP.GT.AND P0, PT, R3, 0x8, P0 ;  /* 0x000000080300780c */ /* 0x000fe20000704270 */
[----:B0-----:R-:W-:Y:S02]  /*6100*/  @P4 IMAD.MOV.U32 R4, RZ, RZ, R6 ;  /* 0x000000ffff044224 */ /* 0x001fe400078e0006 */
[----:B------:R-:W-:-:S05]  /*6110*/  @P4 IMAD.MOV.U32 R5, RZ, RZ, R7 ;  /* 0x000000ffff054224 */ /* 0x000fca00078e0007 */
[----:B------:R0:W-:Y:S01]  /*6120*/  @P4 STG.E.U16 desc[UR36][R4.64+0xe2], R81 ;  /* 0x0000e25104004986 */ /* 0x0001e2000c101524 */
[C---:B------:R-:W-:Y:S02]  /*6130*/  ISETP.GT.AND P4, PT, R3.reuse, RZ, P1 ;  /* 0x000000ff0300720c */ /* 0x040fe40000f84270 */
[----:B------:R-:W-:Y:S01]  /*6140*/  ISETP.GT.AND P1, PT, R3, 0x8, P1 ;  /* 0x000000080300780c */ /* 0x000fe20000f24270 */
[----:B0-----:R-:W-:Y:S02]  /*6150*/  @P3 IMAD.MOV.U32 R4, RZ, RZ, R8 ;  /* 0x000000ffff043224 */ /* 0x001fe400078e0008 */
[----:B------:R-:W-:-:S05]  /*6160*/  @P3 IMAD.MOV.U32 R5, RZ, RZ, R9 ;  /* 0x000000ffff053224 */ /* 0x000fca00078e0009 */
[----:B------:R0:W-:Y:S02]  /*6170*/  @P3 STG.E.U16 desc[UR36][R4.64+0xe0], R82 ;  /* 0x0000e05204003986 */ /* 0x0001e4000c101524 */
[----:B0-----:R-:W-:Y:S02]  /*6180*/  @P2 IMAD.MOV.U32 R4, RZ, RZ, R8 ;  /* 0x000000ffff042224 */ /* 0x001fe400078e0008 */
[----:B------:R-:W-:-:S05]  /*6190*/  @P2 IMAD.MOV.U32 R5, RZ, RZ, R9 ;  /* 0x000000ffff052224 */ /* 0x000fca00078e0009 */
[----:B------:R0:W-:Y:S02]  /*61a0*/  @P2 STG.E.U16 desc[UR36][R4.64+0xe2], R83 ;  /* 0x0000e25304002986 */ /* 0x0001e4000c101524 */
[----:B0-----:R-:W-:Y:S02]  /*61b0*/  @P4 IMAD.MOV.U32 R4, RZ, RZ, R6 ;  /* 0x000000ffff044224 */ /* 0x001fe400078e0006 */
[----:B------:R-:W-:-:S05]  /*61c0*/  @P4 IMAD.MOV.U32 R5, RZ, RZ, R7 ;  /* 0x000000ffff054224 */ /* 0x000fca00078e0007 */
[----:B------:R0:W-:Y:S04]  /*61d0*/  @P4 STG.E.U16 desc[UR36][R4.64+0xf0], R84 ;  /* 0x0000f05404004986 */ /* 0x0001e8000c101524 */
[----:B------:R1:W-:Y:S01]  /*61e0*/  @P5 STG.E.U16 desc[UR36][R6.64+0xf2], R85 ;  /* 0x0000f25506005986 */ /* 0x0003e2000c101524 */
[----:B0-----:R-:W-:Y:S02]  /*61f0*/  @P1 IMAD.MOV.U32 R4, RZ, RZ, R8 ;  /* 0x000000ffff041224 */ /* 0x001fe400078e0008 */
[----:B------:R-:W-:-:S05]  /*6200*/  @P1 IMAD.MOV.U32 R5, RZ, RZ, R9 ;  /* 0x000000ffff051224 */ /* 0x000fca00078e0009 */
[----:B------:R1:W-:Y:S04]  /*6210*/  @P1 STG.E.U16 desc[UR36][R4.64+0xf0], R86 ;  /* 0x0000f05604001986 */ /* 0x0003e8000c101524 */
[----:B------:R1:W-:Y:S02]  /*6220*/  @P0 STG.E.U16 desc[UR36][R8.64+0xf2], R87 ;  /* 0x0000f25708000986 */ /* 0x0003e4000c101524 */
.L_x_154:
[----:B------:R-:W-:Y:S05]  /*6230*/  BSYNC B0 ;  /* 0x0000000000007941 */ /* 0x000fea0003800000 */
.L_x_28:
[----:B------:R-:W-:Y:S01]  /*6240*/  IADD3 R16, P0, R16, UR38, RZ ;  /* 0x0000002610107c10 */ /* 0x000fe2000ff1e0ff */
[----:B------:R-:W-:Y:S01]  /*6250*/  ULDC.64 UR4, c[0x0][0x650] ;  /* 0x0001940000047ab9 */ /* 0x000fe20000000a00 */
[----:B------:R-:W-:Y:S01]  /*6260*/  PRMT R3, RZ, 0x7610, R3 ;  /* 0x00007610ff037816 */ /* 0x000fe20000000003 */
[----:B------:R-:W-:Y:S01]  /*6270*/  IMAD.MOV.U32 R100, RZ, RZ, -0x1 ;  /* 0xffffffffff647424 */ /* 0x000fe200078e00ff */
[----:B------:R-:W-:Y:S01]  /*6280*/  IADD3.X R17, R17, UR41, RZ, P0, !PT ;  /* 0x0000002911117c10 */ /* 0x000fe200087fe4ff */
[----:B------:R-:W-:Y:S01]  /*6290*/  IMAD.MOV.U32 R99, RZ, RZ, -0x1 ;  /* 0xffffffffff637424 */ /* 0x000fe200078e00ff */
[----:B------:R-:W-:-:S04]  /*62a0*/  ISETP.GE.U32.AND P0, PT, R16, UR4, PT ;  /* 0x0000000410007c0c */ /* 0x000fc8000bf06070 */
[----:B------:R-:W-:-:S13]  /*62b0*/  ISETP.GE.U32.AND.EX P0, PT, R17, UR5, PT, P0 ;  /* 0x0000000511007c0c */ /* 0x000fda000bf06100 */
[----:B------:R-:W-:Y:S05]  /*62c0*/  @P0 BRA `(.L_x_155) ;  /* 0x00000004004c0947 */ /* 0x000fea0003800000 */
[----:B------:R-:W0:Y:S01]  /*62d0*/  LDC.64 R10, c[0x0][0x628] ;  /* 0x00018a00ff0a7b82 */ /* 0x000e220000000a00 */
[----:B---3--:R-:W3:Y:S01]  /*62e0*/  S2R R12, SR_CTAID.X ;  /* 0x00000000000c7919 */ /* 0x008ee20000002500 */
[----:B-12-4-:R-:W-:Y:S02]  /*62f0*/  IMAD.MOV.U32 R8, RZ, RZ, R16 ;  /* 0x000000ffff087224 */ /* 0x016fe400078e0010 */
[----:B------:R-:W-:Y:S01]  /*6300*/  IMAD.MOV.U32 R9, RZ, RZ, R17 ;  /* 0x000000ffff097224 */ /* 0x000fe200078e0011 */
[----:B------:R-:W1:Y:S03]  /*6310*/  S2R R20, SR_CTAID.Y ;  /* 0x0000000000147919 */ /* 0x000e660000002600 */
[----:B------:R-:W2:Y:S08]  /*6320*/  LDC R0, c[0x0][0x630] ;  /* 0x00018c00ff007b82 */ /* 0x000eb00000000800 */
[----:B------:R-:W4:Y:S01]  /*6330*/  LDC.64 R14, c[0x0][0x620] ;  /* 0x00018800ff0e7b82 */ /* 0x000f220000000a00 */
[----:B0-----:R-:W-:-:S04]  /*6340*/  ISETP.NE.U32.AND P0, PT, R10, RZ, PT ;  /* 0x000000ff0a00720c */ /* 0x001fc80003f05070 */
[----:B------:R-:W-:-:S13]  /*6350*/  ISETP.NE.AND.EX P0, PT, R11, RZ, PT, P0 ;  /* 0x000000ff0b00720c */ /* 0x000fda0003f05300 */
[----:B-1234-:R-:W-:Y:S05]  /*6360*/  @!P0 BRA `(.L_x_156) ;  /* 0x0000000000288947 */ /* 0x01efea0003800000 */
        /* <DEDUP_REMOVED lines=10> */
.L_x_156:
[-CC-:B------:R-:W-:Y:S01]  /*6410*/  SHF.R.U64 R99, R8, R0.reuse, R9.reuse ;  /* 0x0000000008637219 */ /* 0x180fe20000001209 */
[----:B------:R-:W0:Y:S01]  /*6420*/  LDC.64 R26, c[0x0][0x640] ;  /* 0x00019000ff1a7b82 */ /* 0x000e220000000a00 */
[----:B------:R-:W-:Y:S01]  /*6430*/  SHF.R.U32.HI R0, RZ, R0, R9 ;  /* 0x00000000ff007219 */ /* 0x000fe20000011609 */
[----:B------:R-:W-:Y:S01]  /*6440*/  ULDC UR4, c[0x0][0x150] ;  /* 0x0000540000047ab9 */ /* 0x000fe20000000800 */
[----:B------:R-:W-:Y:S02]  /*6450*/  IADD3 R3, P0, RZ, -R99, RZ ;  /* 0x80000063ff037210 */ /* 0x000fe40007f1e0ff */
[----:B------:R-:W-:-:S03]  /*6460*/  I2FP.F32.U32 R7, R12 ;  /* 0x0000000c00077245 */ /* 0x000fc60000201000 */
[----:B------:R-:W1:Y:S01]  /*6470*/  LDC R6, c[0x0][0x618] ;  /* 0x00018600ff067b82 */ /* 0x000e620000000800 */
[----:B------:R-:W-:Y:S02]  /*6480*/  IMAD.X R5, RZ, RZ, ~R0, P0 ;  /* 0x000000ffff057224 */ /* 0x000fe400000e0e00 */
[----:B------:R-:W-:Y:S01]  /*6490*/  FMUL R7, R7, UR4 ;  /* 0x0000000407077c20 */ /* 0x000fe20008400000 */
[----:B------:R-:W-:Y:S01]  /*64a0*/  ULDC UR4, c[0x0][0x154] ;  /* 0x0000550000047ab9 */ /* 0x000fe20000000800 */
[-C--:B------:R-:W-:Y:S02]  /*64b0*/  IMAD R0, R5, R14.reuse, RZ ;  /* 0x0000000e05007224 */ /* 0x080fe400078e02ff */
[C---:B------:R-:W-:Y:S01]  /*64c0*/  IMAD.WIDE.U32 R4, R3.reuse, R14, R16 ;  /* 0x0000000e03047225 */ /* 0x040fe200078e0010 */
[----:B------:R-:W2:Y:S01]  /*64d0*/  LDC R8, c[0x0][0x608] ;  /* 0x00018200ff087b82 */ /* 0x000ea20000000800 */
[----:B------:R-:W3:Y:S02]  /*64e0*/  F2I.U32.TRUNC.NTZ R7, R7 ;  /* 0x0000000700077305 */ /* 0x000ee4000020f000 */
[----:B------:R-:W-:Y:S01]  /*64f0*/  IMAD R3, R3, R15, R0 ;  /* 0x0000000f03037224 */ /* 0x000fe200078e0200 */
[----:B------:R-:W-:-:S03]  /*6500*/  I2FP.F32.U32 R0, R20 ;  /* 0x0000001400007245 */ /* 0x000fc60000201000 */
[----:B------:R-:W-:Y:S01]  /*6510*/  IMAD.IADD R3, R5, 0x1, R3 ;  /* 0x0000000105037824 */ /* 0x000fe200078e0203 */
[----:B------:R-:W4:Y:S01]  /*6520*/  LDC R11, c[0x0][0x658] ;  /* 0x00019600ff0b7b82 */ /* 0x000f220000000800 */
[----:B0-----:R-:W-:-:S04]  /*6530*/  ISETP.NE.U32.AND P0, PT, R26, RZ, PT ;  /* 0x000000ff1a00720c */ /* 0x001fc80003f05070 */
[----:B------:R-:W-:-:S03]  /*6540*/  ISETP.NE.AND.EX P0, PT, R27, RZ, PT, P0 ;  /* 0x000000ff1b00720c */ /* 0x000fc60003f05300 */
[----:B------:R-:W0:Y:S01]  /*6550*/  LDC R9, c[0x0][0x144] ;  /* 0x00005100ff097b82 */ /* 0x000e220000000800 */
[-C--:B-1----:R-:W-:Y:S01]  /*6560*/  SHF.R.U64 R10, R4, R6.reuse, R3 ;  /* 0x00000006040a7219 */ /* 0x082fe20000001203 */
[----:B---3--:R-:W-:Y:S01]  /*6570*/  IMAD.MOV R7, RZ, RZ, -R7 ;  /* 0x000000ffff077224 */ /* 0x008fe200078e0a07 */
[----:B------:R-:W-:Y:S01]  /*6580*/  SHF.R.U32.HI R3, RZ, R6, R3 ;  /* 0x00000006ff037219 */ /* 0x000fe20000011603 */
[----:B------:R-:W-:-:S04]  /*6590*/  FMUL R6, R0, UR4 ;  /* 0x0000000400067c20 */ /* 0x000fc80008400000 */
[----:B------:R-:W1:Y:S01]  /*65a0*/  LDC R21, c[0x0][0x148] ;  /* 0x00005200ff157b82 */ /* 0x000e620000000800 */
[----:B------:R3:W0:Y:S01]  /*65b0*/  F2I.U32.TRUNC.NTZ R14, R6 ;  /* 0x00000006000e7305 */ /* 0x000622000020f000 */
[-CC-:B--2---:R-:W-:Y:S02]  /*65c0*/  SHF.R.U64 R13, R10, R8.reuse, R3.reuse ;  /* 0x000000080a0d7219 */ /* 0x184fe40000001203 */
[----:B------:R-:W-:-:S04]  /*65d0*/  SHF.R.U32.HI R0, RZ, R8, R3 ;  /* 0x00000008ff007219 */ /* 0x000fc80000011603 */
[----:B-----5:R-:W2:Y:S01]  /*65e0*/  LDC R24, c[0x0][0x648] ;  /* 0x00019200ff187b82 */ /* 0x020ea20000000800 */
[-CC-:B----4-:R-:W-:Y:S02]  /*65f0*/  SHF.R.U64 R15, R13, R11.reuse, R0.reuse ;  /* 0x0000000b0d0f7219 */ /* 0x190fe40000001200 */
[----:B------:R-:W-:-:S03]  /*6600*/  SHF.R.U32.HI R5, RZ, R11, R0 ;  /* 0x0000000bff057219 */ /* 0x000fc60000011600 */
[----:B------:R-:W-:Y:S02]  /*6610*/  IMAD.MOV.U32 R4, RZ, RZ, R15 ;  /* 0x000000ffff047224 */ /* 0x000fe400078e000f */
[----:B------:R-:W4:Y:S01]  /*6620*/  LDC R28, c[0x0][0x638] ;  /* 0x00018e00ff1c7b82 */ /* 0x000f220000000800 */
[----:B0-----:R-:W-:-:S07]  /*6630*/  IMAD R25, R9, R7, R12 ;  /* 0x0000000709197224 */ /* 0x001fce00078e020c */
[----:B------:R-:W0:Y:S08]  /*6640*/  LDC R29, c[0x0][0x610] ;  /* 0x00018400ff1d7b82 */ /* 0x000e300000000800 */
[----:B------:R-:W0:Y:S01]  /*6650*/  LDC R30, c[0x0][0x600] ;  /* 0x00018000ff1e7b82 */ /* 0x000e220000000800 */
[----:B-123--:R-:W-:Y:S05]  /*6660*/  @!P0 BRA `(.L_x_157) ;  /* 0x0000000000288947 */ /* 0x00efea0003800000 */
        /* <DEDUP_REMOVED lines=10> */
.L_x_157:
[----:B------:R-:W-:Y:S01]  /*6710*/  ISETP.NE.AND P0, PT, R2, 0x1, PT ;  /* 0x000000010200780c */ /* 0x000fe20003f05270 */
[----:B------:R-:W-:Y:S01]  /*6720*/  IMAD.MOV R14, RZ, RZ, -R14 ;  /* 0x000000ffff0e7224 */ /* 0x000fe200078e0a0e */
[----:B------:R-:W-:Y:S02]  /*6730*/  SHF.R.U64 R0, R4, R24, R5 ;  /* 0x0000001804007219 */ /* 0x000fe40000001205 */
[----:B------:R-:W-:Y:S02]  /*6740*/  LOP3.LUT R3, R13, R96, RZ, 0xc0, !PT ;  /* 0x000000600d037212 */ /* 0x000fe400078ec0ff */
[----:B------:R-:W-:Y:S01]  /*6750*/  LOP3.LUT R10, R10, R95, RZ, 0xc0, !PT ;  /* 0x0000005f0a0a7212 */ /* 0x000fe200078ec0ff */
[----:B------:R-:W-:Y:S02]  /*6760*/  IMAD.MOV R4, RZ, RZ, -R0 ;  /* 0x000000ffff047224 */ /* 0x000fe400078e0a00 */
[----:B------:R-:W-:Y:S02]  /*6770*/  IMAD R0, R90, R0, R3 ;  /* 0x000000005a007224 */ /* 0x000fe400078e0203 */
[----:B----4-:R-:W-:-:S02]  /*6780*/  IMAD R3, R4, R28, R15 ;  /* 0x0000001c04037224 */ /* 0x010fc400078e020f */
[----:B------:R-:W-:Y:S02]  /*6790*/  @P0 IMAD R25, R21, R14, R20 ;  /* 0x0000000e15190224 */ /* 0x000fe400078e0214 */
[----:B0-----:R-:W-:Y:S02]  /*67a0*/  IMAD R5, R3, R30, R10 ;  /* 0x0000001e03057224 */ /* 0x001fe400078e020a */
[----:B------:R-:W-:Y:S02]  /*67b0*/  IMAD R0, R0, R29, R25 ;  /* 0x0000001d00007224 */ /* 0x000fe400078e0219 */
[----:B------:R-:W-:-:S03]  /*67c0*/  IMAD.MOV.U32 R4, RZ, RZ, 0x1 ;  /* 0x00000001ff047424 */ /* 0x000fc600078e00ff */
[----:B------:R-:W-:Y:S02]  /*67d0*/  SEL R100, R5, R0, !P0 ;  /* 0x0000000005647207 */ /* 0x000fe40004000000 */
[----:B------:R-:W-:Y:S02]  /*67e0*/  PRMT R3, R4, 0x7610, R3 ;  /* 0x0000761004037816 */ /* 0x000fe40000000003 */
[----:B------:R-:W-:-:S07]  /*67f0*/  SEL R0, R0, R5, !P0 ;  /* 0x0000000500007207 */ /* 0x000fce0004000000 */
.L_x_155:
[----:B------:R-:W-:Y:S01]  /*6800*/  LOP3.LUT P0, RZ, R3, 0xff, RZ, 0xc0, !PT ;  /* 0x000000ff03ff7812 */ /* 0x000fe2000780c0ff */
[----:B------:R-:W-:Y:S01]  /*6810*/  UIMAD.WIDE.U32 UR4, UR42, -0x55555555, URZ ;  /* 0xaaaaaaab2a0478a5 */ /* 0x000fe2000f8e003f */
[----:B------:R-:W-:-:S03]  /*6820*/  IMAD.MOV.U32 R101, RZ, RZ, R0 ;  /* 0x000000ffff657224 */ /* 0x000fc600078e0000 */
[----:B------:R-:W-:-:S04]  /*6830*/  USHF.R.U32.HI UR4, URZ, 0x1, UR5 ;  /* 0x000000013f047899 */ /* 0x000fc80008011605 */
[----:B------:R-:W-:-:S04]  /*6840*/  UIMAD UR42, UR4, -0x3, UR42 ;  /* 0xfffffffd042a78a4 */ /* 0x000fc8000f8e022a */
[----:B------:R-:W-:Y:S08]  /*6850*/  @P0 BRA `(.L_x_158) ;  /* 0xffffffa800500947 */ /* 0x000ff0000383ffff */
[----:B------:R-:W-:Y:S05]  /*6860*/  EXIT ;  /* 0x000000000000794d */ /* 0x000fea0003800000 */
.L_x_3:
        /* <DEDUP_REMOVED lines=26> */
.L_x_160:
[--C-:B------:R-:W-:Y:S01]  /*6a10*/  SHF.R.U64 R14, R12, R20, R13.reuse ;  /* 0x000000140c0e7219 */ /* 0x100fe2000000120d */
[----:B------:R-:W0:Y:S01]  /*6a20*/  LDC R24, c[0x0][0x618] ;  /* 0x00018600ff187b82 */ /* 0x000e220000000800 */
[----:B------:R-:W-:Y:S01]  /*6a30*/  I2FP.F32.U32 R8, R6 ;  /* 0x0000000600087245 */ /* 0x000fe20000201000 */
[----:B------:R-:W-:Y:S01]  /*6a40*/  ULDC UR4, c[0x0][0x150] ;  /* 0x0000540000047ab9 */ /* 0x000fe20000000800 */
[----:B------:R-:W-:Y:S02]  /*6a50*/  SHF.R.U32.HI R7, RZ, R20, R13 ;  /* 0x00000014ff077219 */ /* 0x000fe4000001160d */
[----:B------:R-:W-:Y:S01]  /*6a60*/  IADD3 R11, P0, RZ, -R14, RZ ;  /* 0x8000000eff0b7210 */ /* 0x000fe20007f1e0ff */
[----:B------:R-:W-:Y:S01]  /*6a70*/  FMUL R13, R8, UR4 ;  /* 0x00000004080d7c20 */ /* 0x000fe20008400000 */
[----:B------:R-:W-:Y:S01]  /*6a80*/  ULDC UR4, c[0x0][0x154] ;  /* 0x0000550000047ab9 */ /* 0x000fe20000000800 */
[----:B------:R-:W1:Y:S02]  /*6a90*/  LDC.64 R26, c[0x0][0x640] ;  /* 0x00019000ff1a7b82 */ /* 0x000e640000000a00 */
[----:B------:R-:W-:-:S02]  /*6aa0*/  IMAD.X R7, RZ, RZ, ~R7, P0 ;  /* 0x000000ffff077224 */ /* 0x000fc400000e0e07 */
[----:B------:R-:W2:Y:S01]  /*6ab0*/  F2I.U32.TRUNC.NTZ R13, R13 ;  /* 0x0000000d000d7305 */ /* 0x000ea2000020f000 */
[----:B------:R-:W-:-:S03]  /*6ac0*/  IMAD.WIDE.U32 R8, R11, R22, R16 ;  /* 0x000000160b087225 */ /* 0x000fc600078e0010 */
[----:B------:R-:W3:Y:S01]  /*6ad0*/  LDC R15, c[0x0][0x144] ;  /* 0x00005100ff0f7b82 */ /* 0x000ee20000000800 */
[----:B------:R-:W-:-:S04]  /*6ae0*/  IMAD R10, R7, R22, RZ ;  /* 0x00000016070a7224 */ /* 0x000fc800078e02ff */
[----:B------:R-:W-:Y:S02]  /*6af0*/  IMAD R7, R11, R23, R10 ;  /* 0x000000170b077224 */ /* 0x000fe400078e020a */
[----:B------:R-:W-:Y:S01]  /*6b00*/  IMAD.MOV.U32 R10, RZ, RZ, -0x1 ;  /* 0xffffffffff0a7424 */ /* 0x000fe200078e00ff */
[----:B------:R-:W4:Y:S01]  /*6b10*/  LDC R20, c[0x0][0x608] ;  /* 0x00018200ff147b82 */ /* 0x000f220000000800 */
[----:B------:R-:W-:Y:S01]  /*6b20*/  IMAD.IADD R7, R9, 0x1, R7 ;  /* 0x0000000109077824 */ /* 0x000fe200078e0207 */
[----:B------:R-:W-:-:S04]  /*6b30*/  I2FP.F32.U32 R9, R5 ;  /* 0x0000000500097245 */ /* 0x000fc80000201000 */
[-C--:B0-----:R-:W-:Y:S01]  /*6b40*/  SHF.R.U64 R12, R8, R24.reuse, R7 ;  /* 0x00000018080c7219 */ /* 0x081fe20000001207 */
[----:B--2---:R-:W-:Y:S01]  /*6b50*/  IMAD.MOV R8, RZ, RZ, -R13 ;  /* 0x000000ffff087224 */ /* 0x004fe200078e0a0d */
[----:B------:R-:W0:Y:S01]  /*6b60*/  LDC R11, c[0x0][0x658] ;  /* 0x00019600ff0b7b82 */ /* 0x000e220000000800 */
[----:B-1----:R-:W-:Y:S01]  /*6b70*/  ISETP.NE.U32.AND P0, PT, R26, RZ, PT ;  /* 0x000000ff1a00720c */ /* 0x002fe20003f05070 */
[----:B------:R-:W-:Y:S01]  /*6b80*/  FMUL R9, R9, UR4 ;  /* 0x0000000409097c20 */ /* 0x000fe20008400000 */
[----:B------:R-:W-:Y:S02]  /*6b90*/  SHF.R.U32.HI R7, RZ, R24, R7 ;  /* 0x00000018ff077219 */ /* 0x000fe40000011607 */
[----:B------:R-:W-:-:S03]  /*6ba0*/  ISETP.NE.AND.EX P0, PT, R27, RZ, PT, P0 ;  /* 0x000000ff1b00720c */ /* 0x000fc60003f05300 */
[----:B------:R-:W1:Y:S01]  /*6bb0*/  LDC R22, c[0x0][0x148] ;  /* 0x00005200ff167b82 */ /* 0x000e620000000800 */
[----:B---3--:R-:W-:Y:S02]  /*6bc0*/  IMAD R23, R15, R8, R6 ;  /* 0x000000080f177224 */ /* 0x008fe400078e0206 */
[----:B------:R-:W-:-:S05]  /*6bd0*/  IMAD.MOV.U32 R8, RZ, RZ, 0x1 ;  /* 0x00000001ff087424 */ /* 0x000fca00078e00ff */
[----:B------:R-:W2:Y:S01]  /*6be0*/  LDC R21, c[0x0][0x600] ;  /* 0x00018000ff157b82 */ /* 0x000ea20000000800 */
[-CC-:B----4-:R-:W-:Y:S02]  /*6bf0*/  SHF.R.U64 R15, R12, R20.reuse, R7.reuse ;  /* 0x000000140c0f7219 */ /* 0x190fe40000001207 */
[----:B------:R-:W-:Y:S02]  /*6c00*/  SHF.R.U32.HI R6, RZ, R20, R7 ;  /* 0x00000014ff067219 */ /* 0x000fe40000011607 */
[----:B------:R3:W4:Y:S03]  /*6c10*/  F2I.U32.TRUNC.NTZ R20, R9 ;  /* 0x0000000900147305 */ /* 0x000726000020f000 */
[----:B------:R-:W1:Y:S01]  /*6c20*/  LDC R25, c[0x0][0x648] ;  /* 0x00019200ff197b82 */ /* 0x000e620000000800 */
[-C--:B0-----:R-:W-:Y:S02]  /*6c30*/  SHF.R.U64 R19, R15, R11.reuse, R6 ;  /* 0x0000000b0f137219 */ /* 0x081fe40000001206 */
[----:B------:R-:W-:-:S02]  /*6c40*/  SHF.L.U32 R10, R10, R11, RZ ;  /* 0x0000000b0a0a7219 */ /* 0x000fc400000006ff */
[-C--:B------:R-:W-:Y:S01]  /*6c50*/  SHF.R.U32.HI R7, RZ, R11.reuse, R6 ;  /* 0x0000000bff077219 */ /* 0x080fe20000011606 */
[----:B------:R-:W-:Y:S01]  /*6c60*/  IMAD.MOV.U32 R6, RZ, RZ, R19 ;  /* 0x000000ffff067224 */ /* 0x000fe200078e0013 */
[----:B------:R-:W-:Y:S01]  /*6c70*/  SHF.L.U32 R24, R8, R11, RZ ;  /* 0x0000000b08187219 */ /* 0x000fe200000006ff */
[----:B------:R-:W0:Y:S01]  /*6c80*/  LDC R28, c[0x0][0x638] ;  /* 0x00018e00ff1c7b82 */ /* 0x000e220000000800 */
[----:B------:R-:W-:-:S07]  /*6c90*/  LOP3.LUT R30, RZ, R10, RZ, 0x33, !PT ;  /* 0x0000000aff1e7212 */ /* 0x000fce00078e33ff */
[----:B------:R-:W0:Y:S01]  /*6ca0*/  LDC R29, c[0x0][0x610] ;  /* 0x00018400ff1d7b82 */ /* 0x000e220000000800 */
[----:B---34-:R-:W-:Y:S05]  /*6cb0*/  @!P0 BRA `(.L_x_161) ;  /* 0x0000000000288947 */ /* 0x018fea0003800000 */
[----:B------:R-:W3:Y:S02]  /*6cc0*/  LDC R6, c[0x0][0x64c] ;  /* 0x00019300ff067b82 */ /* 0x000ee40000000800 */
[----:B---3--:R-:W-:-:S05]  /*6cd0*/  IADD3 R11, P0, R19, R6, RZ ;  /* 0x00000006130b7210 */ /* 0x008fca0007f1e0ff */
        /* <DEDUP_REMOVED lines=8> */
.L_x_161:
[----:B------:R-:W-:Y:S01]  /*6d60*/  ISETP.NE.AND P0, PT, R2, 0x1, PT ;  /* 0x000000010200780c */ /* 0x000fe20003f05270 */
[----:B--2---:R-:W-:Y:S01]  /*6d70*/  VIADD R9, R21, 0xffffffff ;  /* 0xffffffff15097836 */ /* 0x004fe20000000000 */
[----:B-1----:R-:W-:Y:S01]  /*6d80*/  SHF.R.U64 R7, R6, R25, R7 ;  /* 0x0000001906077219 */ /* 0x002fe20000001207 */
[----:B------:R-:W-:Y:S01]  /*6d90*/  IMAD.MOV R20, RZ, RZ, -R20 ;  /* 0x000000ffff147224 */ /* 0x000fe200078e0a14 */
[----:B------:R-:W-:Y:S02]  /*6da0*/  LOP3.LUT R6, R15, R30, RZ, 0xc0, !PT ;  /* 0x0000001e0f067212 */ /* 0x000fe400078ec0ff */
[----:B------:R-:W-:Y:S01]  /*6db0*/  LOP3.LUT R12, R12, R9, RZ, 0xc0, !PT ;  /* 0x000000090c0c7212 */ /* 0x000fe200078ec0ff */
[----:B------:R-:W-:Y:S02]  /*6dc0*/  IMAD.MOV R8, RZ, RZ, -R7 ;  /* 0x000000ffff087224 */ /* 0x000fe400078e0a07 */
[----:B------:R-:W-:Y:S02]  /*6dd0*/  IMAD R6, R24, R7, R6 ;  /* 0x0000000718067224 */ /* 0x000fe400078e0206 */
[----:B------:R-:W-:-:S02]  /*6de0*/  IMAD.MOV.U32 R9, RZ, RZ, 0x1 ;  /* 0x00000001ff097424 */ /* 0x000fc400078e00ff */
[----:B------:R-:W-:Y:S02]  /*6df0*/  @P0 IMAD R23, R22, R20, R5 ;  /* 0x0000001416170224 */ /* 0x000fe400078e0205 */
[----:B0-----:R-:W-:Y:S02]  /*6e00*/  IMAD R5, R8, R28, R19 ;  /* 0x0000001c08057224 */ /* 0x001fe400078e0213 */
[----:B------:R-:W-:Y:S02]  /*6e10*/  IMAD R19, R6, R29, R23 ;  /* 0x0000001d06137224 */ /* 0x000fe400078e0217 */
[----:B------:R-:W-:Y:S02]  /*6e20*/  IMAD R6, R5, R21, R12 ;  /* 0x0000001505067224 */ /* 0x000fe400078e020c */
[----:B------:R-:W-:-:S03]  /*6e30*/  IMAD.MOV.U32 R8, RZ, RZ, R14 ;  /* 0x000000ffff087224 */ /* 0x000fc600078e000e */
[----:B------:R-:W-:Y:S02]  /*6e40*/  SEL R20, R6, R19, !P0 ;  /* 0x0000001306147207 */ /* 0x000fe40004000000 */
[----:B------:R-:W-:-:S07]  /*6e50*/  SEL R19, R19, R6, !P0 ;  /* 0x0000000613137207 */ /* 0x000fce0004000000 */
.L_x_159:
[----:B------:R-:W-:-:S08]  /*6e60*/  NOP ;  /* 0x0000000000007918 */ /* 0x000fd00000000000 */
[----:B------:R-:W0:-:S00]  /*6e70*/  USETMAXREG.DEALLOC.CTAPOOL 0x28 ;  /* 0x00000028000079c8 */ /* 0x000e0000080e0500 */
[----:B0-----:R-:W-:-:S13]  /*6e80*/  ISETP.NE.AND P0, PT, R0, RZ, PT ;  /* 0x000000ff0000720c */ /* 0x001fda0003f05270 */
[----:B------:R-:W-:Y:S05]  /*6e90*/  @P0 EXIT ;  /* 0x000000000000094d */ /* 0x000fea0003800000 */
[----:B------:R-:W-:Y:S01]  /*6ea0*/  LOP3.LUT P0, RZ, R9, 0xff, RZ, 0xc0, !PT ;  /* 0x000000ff09ff7812 */ /* 0x000fe2000780c0ff */
[----:B------:R-:W-:Y:S02]  /*6eb0*/  IMAD.MOV.U32 R0, RZ, RZ, 0x1 ;  /* 0x00000001ff007424 */ /* 0x000fe400078e00ff */
[----:B------:R-:W-:-:S10]  /*6ec0*/  IMAD.MOV.U32 R12, RZ, RZ, RZ ;  /* 0x000000ffff0c7224 */ /* 0x000fd400078e00ff */
[----:B------:R-:W-:Y:S05]  /*6ed0*/  @!P0 BRA `(.L_x_162) ;  /* 0x0000000c003c8947 */ /* 0x000fea0003800000 */
[----:B------:R-:W0:Y:S01]  /*6ee0*/  LDC R0, c[0x0][0x28c] ;  /* 0x0000a300ff007b82 */ /* 0x000e220000000800 */
[----:B------:R-:W-:Y:S01]  /*6ef0*/  LOP3.LUT P0, RZ, R3, 0x1f, RZ, 0xc0, !PT ;  /* 0x0000001f03ff7812 */ /* 0x000fe2000780c0ff */
[----:B------:R-:W-:Y:S01]  /*6f00*/  ULDC UR5, c[0x0][0x658] ;  /* 0x0001960000057ab9 */ /* 0x000fe20000000800 */
[----:B------:R-:W-:Y:S01]  /*6f10*/  UMOV UR6, 0xffffffff ;  /* 0xffffffff00067882 */ /* 0x000fe20000000000 */
[----:B------:R-:W-:Y:S01]  /*6f20*/  BSSY B0, `(.L_x_162) ;  /* 0x00000ca000007945 */ /* 0x000fe20003800000 */
[----:B------:R-:W-:Y:S01]  /*6f30*/  USHF.L.U32 UR6, UR6, UR5, URZ ;  /* 0x0000000506067299 */ /* 0x000fe2000800063f */
[C---:B------:R-:W-:Y:S01]  /*6f40*/  ISETP.NE.AND P2, PT, R4.reuse, RZ, PT ;  /* 0x000000ff0400720c */ /* 0x040fe20003f45270 */
[----:B------:R-:W-:Y:S01]  /*6f50*/  UMOV UR7, 0x1 ;  /* 0x0000000100077882 */ /* 0x000fe20000000000 */
[----:B------:R-:W-:Y:S01]  /*6f60*/  ISETP.NE.OR P0, PT, R4, RZ, !P0 ;  /* 0x000000ff0400720c */ /* 0x000fe20004705670 */
[----:B------:R-:W-:Y:S01]  /*6f70*/  IMAD.MOV.U32 R13, RZ, RZ, 0x1 ;  /* 0x00000001ff0d7424 */ /* 0x000fe200078e00ff */
[----:B------:R-:W-:Y:S01]  /*6f80*/  LOP3.LUT R11, R18, 0x2, RZ, 0xfc, !PT ;  /* 0x00000002120b7812 */ /* 0x000fe200078efcff */
[----:B------:R-:W-:Y:S01]  /*6f90*/  IMAD.MOV.U32 R12, RZ, RZ, RZ ;  /* 0x000000ffff0c7224 */ /* 0x000fe200078e00ff */
[----:B------:R-:W-:Y:S01]  /*6fa0*/  ULDC UR4, c[0x0][0x600] ;  /* 0x0001800000047ab9 */ /* 0x000fe20000000800 */
[----:B------:R-:W-:-:S02]  /*6fb0*/  USHF.L.U32 UR13, UR7, UR5, URZ ;  /* 0x00000005070d7299 */ /* 0x000fc4000800063f */
[----:B------:R-:W-:Y:S02]  /*6fc0*/  UIADD3 UR4, UR4, -0x1, URZ ;  /* 0xffffffff04047890 */ /* 0x000fe4000fffe03f */
[----:B------:R-:W-:Y:S01]  /*6fd0*/  ULOP3.LUT UR5, URZ, UR6, URZ, 0x33, !UPT ;  /* 0x000000063f057292 */ /* 0x000fe2000f8e333f */
[----:B------:R-:W-:Y:S01]  /*6fe0*/  ULDC.64 UR22, c[0x0][0x198] ;  /* 0x0000660000167ab9 */ /* 0x000fe20000000a00 */
[----:B0-----:R-:W-:-:S05]  /*6ff0*/  VIADD R0, R0, 0x7f ;  /* 0x0000007f00007836 */ /* 0x001fca0000000000 */
[----:B------:R-:W-:-:S04]  /*7000*/  SHF.R.S32.HI R3, RZ, 0x1f, R0 ;  /* 0x0000001fff037819 */ /* 0x000fc80000011400 */
[----:B------:R-:W-:Y:S01]  /*7010*/  LEA.HI R3, R3, R0, RZ, 0x7 ;  /* 0x0000000003037211 */ /* 0x000fe200078f38ff */
[----:B------:R-:W-:-:S03]  /*7020*/  IMAD.MOV.U32 R0, RZ, RZ, 0x1 ;  /* 0x00000001ff007424 */ /* 0x000fc600078e00ff */
[----:B------:R-:W-:-:S05]  /*7030*/  SHF.R.S32.HI R3, RZ, 0x7, R3 ;  /* 0x00000007ff037819 */ /* 0x000fca0000011403 */
[----:B------:R-:W-:-:S07]  /*7040*/  VIADD R10, R3, 0x1 ;  /* 0x00000001030a7836 */ /* 0x000fce0000000000 */
.L_x_174:
[----:B------:R-:W-:-:S03]  /*7050*/  UMOV UR6, 0xffffffff ;  /* 0xffffffff00067882 */ /* 0x000fc60000000000 */
[----:B------:R-:W-:Y:S05]  /*7060*/  BRA.DIV UR6, `(.L_x_163) ;  /* 0x0000000e06a07947 */ /* 0x000fea000b800000 */
[----:B------:R-:W-:-:S13]  /*7070*/  ELECT P6, URZ, PT ;  /* 0x00000000003f782f */ /* 0x000fda00038c0000 */
.L_x_184:
[----:B------:R-:W0:Y:S01]  /*7080*/  LDC R4, c[0x0][0x28c] ;  /* 0x0000a300ff047b82 */ /* 0x000e220000000800 */
[----:B------:R-:W-:Y:S01]  /*7090*/  BSSY B1, `(.L_x_164) ;  /* 0x0000041000017945 */ /* 0x000fe20003800000 */
[----:B0-----:R-:W-:-:S13]  /*70a0*/  ISETP.LT.OR P6, PT, R4, 0x1, !P6 ;  /* 0x000000010400780c */ /* 0x001fda00077c1670 */
[----:B------:R-:W-:Y:S05]  /*70b0*/  @P6 BRA `(.L_x_165) ;  /* 0x0000000000f86947 */ /* 0x000fea0003800000 */
[----:B------:R-:W-:Y:S02]  /*70c0*/  IMAD.SHL.U32 R19, R19, 0x80, RZ ;  /* 0x0000008013137824 */ /* 0x000fe400078e00ff */
[----:B------:R-:W-:Y:S02]  /*70d0*/  IMAD.SHL.U32 R20, R20, 0x80, RZ ;  /* 0x0000008014147824 */ /* 0x000fe400078e00ff */
[----:B------:R-:W-:Y:S02]  /*70e0*/  IMAD.MOV.U32 R21, RZ, RZ, RZ ;  /* 0x000000ffff157224 */ /* 0x000fe400078e00ff */
[----:B------:R-:W-:Y:S02]  /*70f0*/  IMAD.MOV.U32 R4, RZ, RZ, R10 ;  /* 0x000000ffff047224 */ /* 0x000fe400078e000a */
[----:B------:R-:W-:Y:S02]  /*7100*/  IMAD.MOV.U32 R5, RZ, RZ, R0 ;  /* 0x000000ffff057224 */ /* 0x000fe400078e0000 */
[----:B------:R-:W-:-:S07]  /*7110*/  IMAD.MOV.U32 R6, RZ, RZ, R12 ;  /* 0x000000ffff067224 */ /* 0x000fce00078e000c */
.L_x_169:
[----:B------:R-:W0:Y:S01]  /*7120*/  S2R R14, SR_CgaCtaId ;  /* 0x00000000000e7919 */ /* 0x000e220000008800 */
[----:B------:R-:W-:Y:S01]  /*7130*/  MOV R7, 0x400 ;  /* 0x0000040000077802 */ /* 0x000fe20000000f00 */
[----:B------:R-:W1:Y:S03]  /*7140*/  @!P2 LDC R9, c[0x0][0x500] ;  /* 0x00014000ff09ab82 */ /* 0x000e660000000800 */
[----:B0-----:R-:W-:Y:S02]  /*7150*/  LEA R15, R14, R7, 0x18 ;  /* 0x000000070e0f7211 */ /* 0x001fe400078ec0ff */
[----:B------:R-:W-:-:S03]  /*7160*/  SHF.L.U32 R7, R5, 0x1f, RZ ;  /* 0x0000001f05077819 */ /* 0x000fc600000006ff */
[----:B------:R-:W-:-:S04]  /*7170*/  IMAD R14, R6, 0x8, R15 ;  /* 0x00000008060e7824 */ /* 0x000fc800078e020f */
[----:B------:R-:W0:Y:S02]  /*7180*/  SYNCS.PHASECHK.TRANS64.TRYWAIT P1, [R14+URZ+0x18], R7 ;  /* 0x000018070e0075a7 */ /* 0x000e24000802017f */
[----:B01----:R-:W-:Y:S05]  /*7190*/  @!P1 BRA `(.L_x_166) ;  /* 0x0000000c00749947 */ /* 0x003fea0003800000 */
.L_x_185:
[----:B0-----:R-:W-:Y:S01]  /*71a0*/  PRMT R7, R11, 0x9910, RZ ;  /* 0x000099100b077816 */ /* 0x001fe200000000ff */
[----:B------:R0:W-:Y:S03]  /*71b0*/  @!P2 SYNCS.ARRIVE.TRANS64 RZ, [R14+URZ], R9 ;  /* 0x000000090effa9a7 */ /* 0x0001e6000800003f */
[----:B------:R-:W-:-:S13]  /*71c0*/  ISETP.NE.AND P1, PT, R7, 0x2, PT ;  /* 0x000000020700780c */ /* 0x000fda0003f25270 */
[----:B0-----:R-:W-:Y:S05]  /*71d0*/  @P1 BRA `(.L_x_167) ;  /* 0x0000000000041947 */ /* 0x001fea0003800000 */
[----:B------:R-:W-:Y:S01]  /*71e0*/  BPT.TRAP 0x1 ;  /* 0x000000040000795c */ /* 0x000fe20000300000 */
.L_x_167:
[----:B------:R-:W-:Y:S05]  /*71f0*/  @P0 BRA `(.L_x_168) ;  /* 0x0000000000040947 */ /* 0x000fea0003800000 */
[----:B------:R-:W-:Y:S01]  /*7200*/  BPT.TRAP 0x1 ;  /* 0x000000040000795c */ /* 0x000fe20000300000 */
.L_x_168:
[----:B------:R-:W-:Y:S01]  /*7210*/  IMAD R15, R6, 0x8000, R15 ;  /* 0x00008000060f7824 */ /* 0x000fe200078e020f */
[----:B------:R-:W-:Y:S01]  /*7220*/  R2UR UR34, R21 ;  /* 0x00000000152272ca */ /* 0x000fe200000e0000 */
[----:B------:R-:W-:Y:S01]  /*7230*/  VIADD R4, R4, 0xffffffff ;  /* 0xffffffff04047836 */ /* 0x000fe20000000000 */
[----:B------:R-:W-:Y:S01]  /*7240*/  R2UR UR33, R14 ;  /* 0x000000000e2172ca */ /* 0x000fe200000e0000 */
[----:B------:R-:W-:Y:S01]  /*7250*/  UIADD3 UR6, UP0, UR22, 0xf0, URZ ;  /* 0x000000f016067890 */ /* 0x000fe2000ff1e03f */
[----:B------:R-:W-:Y:S01]  /*7260*/  R2UR UR8, R15 ;  /* 0x000000000f0872ca */ /* 0x000fe200000e0000 */
[----:B------:R-:W-:Y:S01]  /*7270*/  UIADD3 UR30, UP1, UR22, 0x1f0, URZ ;  /* 0x000001f0161e7890 */ /* 0x000fe2000ff3e03f */
[----:B------:R-:W-:Y:S01]  /*7280*/  R2UR UR35, R19 ;  /* 0x00000000132372ca */ /* 0x000fe200000e0000 */
[----:B------:R-:W-:Y:S01]  /*7290*/  UIADD3.X UR7, URZ, UR23, URZ, UP0, !UPT ;  /* 0x000000173f077290 */ /* 0x000fe200087fe43f */
[----:B------:R-:W-:Y:S01]  /*72a0*/  R2UR UR36, R8 ;  /* 0x00000000082472ca */ /* 0x000fe200000e0000 */
[----:B------:R-:W-:Y:S01]  /*72b0*/  UIADD3.X UR31, URZ, UR23, URZ, UP1, !UPT ;  /* 0x000000173f1f7290 */ /* 0x000fe20008ffe43f */
[----:B------:R-:W-:Y:S01]  /*72c0*/  R2UR UR19, R20 ;  /* 0x00000000141372ca */ /* 0x000fe200000e0000 */
[----:B------:R-:W-:Y:S01]  /*72d0*/  VIADD R6, R6, 0x1 ;  /* 0x0000000106067836 */ /* 0x000fe20000000000 */
[----:B------:R-:W-:Y:S01]  /*72e0*/  ISETP.GT.AND P3, PT, R4, 0x1, PT ;  /* 0x000000010400780c */ /* 0x000fe20003f64270 */
[----:B------:R-:W-:Y:S01]  /*72f0*/  UIADD3 UR26, UR34, 0x40, URZ ;  /* 0x00000040221a7890 */ /* 0x000fe2000fffe03f */
[----:B------:R-:W-:Y:S01]  /*7300*/  VIADD R21, R21, 0x80 ;  /* 0x0000008015157836 */ /* 0x000fe20000000000 */
[----:B------:R-:W-:Y:S01]  /*7310*/  UMOV UR14, 0x0 ;  /* 0x00000000000e7882 */ /* 0x000fe20000000000 */
[----:B------:R-:W-:Y:S01]  /*7320*/  UMOV UR15, 0x10000000 ;  /* 0x10000000000f7882 */ /* 0x000fe20000000000 */
[----:B------:R-:W-:Y:S01]  /*7330*/  UIADD3 UR32, UR8, 0x100, URZ ;  /* 0x0000010008207890 */ /* 0x000fe2000fffe03f */
[----:B------:R-:W-:Y:S01]  /*7340*/  ISETP.NE.AND P1, PT, R6, 0x3, PT ;  /* 0x000000030600780c */ /* 0x000fe20003f25270 */
[----:B------:R-:W-:-:S02]  /*7350*/  UIADD3 UR24, UR8, 0x4100, URZ ;  /* 0x0000410008187890 */ /* 0x000fc4000fffe03f */
[----:B------:R-:W-:Y:S01]  /*7360*/  UIADD3 UR16, UR8, 0x18100, URZ ;  /* 0x0001810008107890 */ /* 0x000fe2000fffe03f */
[----:B------:R-:W-:Y:S01]  /*7370*/  SEL R14, RZ, 0x1, P1 ;  /* 0x00000001ff0e7807 */ /* 0x000fe20000800000 */
[----:B------:R-:W-:Y:S01]  /*7380*/  UIADD3 UR8, UR8, 0x1c100, URZ ;  /* 0x0001c10008087890 */ /* 0x000fe2000fffe03f */
[----:B------:R-:W-:Y:S01]  /*7390*/  SEL R6, R6, RZ, P1 ;  /* 0x000000ff06067207 */ /* 0x000fe20000800000 */
[----:B------:R-:W-:Y:S01]  /*73a0*/  UMOV UR25, UR33 ;  /* 0x0000002100197c82 */ /* 0x000fe20008000000 */
[----:B------:R-:W-:Y:S01]  /*73b0*/  UMOV UR27, UR35 ;  /* 0x00000023001b7c82 */ /* 0x000fe20008000000 */
[----:B------:R-:W-:Y:S01]  /*73c0*/  UMOV UR28, UR36 ;  /* 0x00000024001c7c82 */ /* 0x000fe20008000000 */
[----:B------:R-:W-:Y:S01]  /*73d0*/  UMOV UR17, UR33 ;  /* 0x0000002100117c82 */ /* 0x000fe20008000000 */
[----:B------:R-:W-:Y:S01]  /*73e0*/  UMOV UR18, UR34 ;  /* 0x0000002200127c82 */ /* 0x000fe20008000000 */
[----:B------:R-:W-:Y:S01]  /*73f0*/  UMOV UR20, UR36 ;  /* 0x0000002400147c82 */ /* 0x000fe20008000000 */
[----:B------:R0:W-:Y:S01]  /*7400*/  UTMALDG.3D [UR32], [UR6], desc[UR14] ;  /* 0x00000e20060075b4 */ /* 0x0001e20008011000 */
[----:B------:R-:W-:Y:S01]  /*7410*/  UMOV UR9, UR33 ;  /* 0x0000002100097c82 */ /* 0x000fe20008000000 */
[----:B------:R-:W-:Y:S01]  /*7420*/  UMOV UR11, UR19 ;  /* 0x00000013000b7c82 */ /* 0x000fe20008000000 */
[----:B------:R-:W-:Y:S01]  /*7430*/  UMOV UR12, UR36 ;  /* 0x00000024000c7c82 */ /* 0x000fe20008000000 */
[----:B------:R-:W-:Y:S01]  /*7440*/  UMOV UR10, UR26 ;  /* 0x0000001a000a7c82 */ /* 0x000fe20008000000 */
[----:B------:R-:W-:Y:S01]  /*7450*/  LOP3.LUT R5, R5, R14, RZ, 0x3c, !PT ;  /* 0x0000000e05057212 */ /* 0x000fe200078e3cff */
[----:B------:R0:W-:Y:S01]  /*7460*/  UTMALDG.3D [UR24], [UR6], desc[UR14] ;  /* 0x00000e18060075b4 */ /* 0x0001e20008011000 */
[----:B------:R0:W-:Y:S01]  /*7470*/  UTMALDG.3D [UR16], [UR30], desc[UR14] ;  /* 0x00000e101e0075b4 */ /* 0x0001e20008011000 */
[----:B------:R0:W-:Y:S02]  /*7480*/  UTMALDG.3D [UR8], [UR30], desc[UR14] ;  /* 0x00000e081e0075b4 */ /* 0x0001e40008011000 */
[----:B0-----:R-:W-:Y:S05]  /*7490*/  @P3 BRA `(.L_x_169) ;  /* 0xfffffffc00203947 */ /* 0x001fea000383ffff */
.L_x_165:
[----:B------:R-:W-:Y:S05]  /*74a0*/  BSYNC B1 ;  /* 0x0000000000017941 */ /* 0x000fea0003800000 */
.L_x_164:
[----:B------:R-:W-:Y:S01]  /*74b0*/  LOP3.LUT P3, RZ, R13, 0xff, RZ, 0xc0, !PT ;  /* 0x000000ff0dff7812 */ /* 0x000fe2000786c0ff */
[----:B------:R-:W-:Y:S01]  /*74c0*/  IMAD.IADD R12, R3, 0x1, R12 ;  /* 0x00000001030c7824 */ /* 0x000fe200078e020c */
[----:B------:R-:W-:Y:S01]  /*74d0*/  IADD3 R16, P4, R16, UR38, RZ ;  /* 0x0000002610107c10 */ /* 0x000fe2000ff9e0ff */
[----:B------:R-:W-:Y:S01]  /*74e0*/  ULDC.64 UR6, c[0x0][0x650] ;  /* 0x0001940000067ab9 */ /* 0x000fe20000000a00 */
[----:B------:R-:W-:Y:S01]  /*74f0*/  BSSY B1, `(.L_x_170) ;  /* 0x000006a000017945 */ /* 0x000fe20003800000 */
[----:B------:R-:W-:Y:S01]  /*7500*/  IMAD.MOV.U32 R19, RZ, RZ, -0x1 ;  /* 0xffffffffff137424 */ /* 0x000fe200078e00ff */
[----:B------:R-:W-:Y:S01]  /*7510*/  ISETP.GT.U32.AND P1, PT, R12, 0x2, PT ;  /* 0x000000020c00780c */ /* 0x000fe20003f24070 */
[----:B------:R-:W-:Y:S01]  /*7520*/  IMAD.MOV.U32 R20, RZ, RZ, -0x1 ;  /* 0xffffffffff147424 */ /* 0x000fe200078e00ff */
[----:B------:R-:W-:Y:S01]  /*7530*/  IADD3.X R17, R17, UR41, RZ, P4, !PT ;  /* 0x0000002911117c10 */ /* 0x000fe2000a7fe4ff */
[----:B------:R-:W-:Y:S01]  /*7540*/  IMAD.MOV.U32 R8, RZ, RZ, -0x1 ;  /* 0xffffffffff087424 */ /* 0x000fe200078e00ff */
[----:B------:R-:W-:-:S02]  /*7550*/  ISETP.LT.U32.AND P1, PT, R3, 0x3, P1 ;  /* 0x000000030300780c */ /* 0x000fc40000f21070 */
[----:B------:R-:W-:Y:S01]  /*7560*/  PRMT R13, RZ, 0x7610, R13 ;  /* 0x00007610ff0d7816 */ /* 0x000fe2000000000d */
[----:B------:R-:W0:Y:S01]  /*7570*/  @P3 S2R R5, SR_CgaCtaId ;  /* 0x0000000000053919 */ /* 0x000e220000008800 */
[----:B------:R-:W-:-:S04]  /*7580*/  @P3 MOV R4, 0x400 ;  /* 0x0000040000043802 */ /* 0x000fc80000000f00 */
[----:B0-----:R-:W-:Y:S01]  /*7590*/  @P3 LEA R6, R5, R4, 0x18 ;  /* 0x0000000405063211 */ /* 0x001fe200078ec0ff */
[----:B------:R-:W-:-:S03]  /*75a0*/  IMAD.WIDE.U32 R4, R12, -0x55555555, RZ ;  /* 0xaaaaaaab0c047825 */ /* 0x000fc600078e00ff */
[----:B------:R0:W-:Y:S01]  /*75b0*/  @P3 SYNCS.ARRIVE.TRANS64.A1T0 RZ, [R6+URZ+0x48], RZ ;  /* 0x000048ff06ff39a7 */ /* 0x0001e2000810003f */
[----:B------:R-:W-:Y:S02]  /*75c0*/  ISETP.GE.U32.AND P3, PT, R3, 0x3, PT ;  /* 0x000000030300780c */ /* 0x000fe40003f66070 */
[----:B------:R-:W-:Y:S02]  /*75d0*/  SHF.R.U32.HI R7, RZ, 0x1, R5 ;  /* 0x00000001ff077819 */ /* 0x000fe40000011605 */
[----:B------:R-:W-:Y:S02]  /*75e0*/  SEL R5, RZ, 0x1, !P1 ;  /* 0x00000001ff057807 */ /* 0x000fe40004800000 */
[----:B------:R-:W-:Y:S01]  /*75f0*/  ISETP.GE.U32.AND P1, PT, R16, UR6, PT ;  /* 0x0000000610007c0c */ /* 0x000fe2000bf26070 */
[----:B------:R-:W-:Y:S01]  /*7600*/  IMAD R12, R7, -0x3, R12 ;  /* 0xfffffffd070c7824 */ /* 0x000fe200078e020c */
[----:B------:R-:W-:Y:S02]  /*7610*/  LOP3.LUT R0, R0, R5, RZ, 0x3c, !PT ;  /* 0x0000000500007212 */ /* 0x000fe400078e3cff */
[----:B------:R-:W-:-:S02]  /*7620*/  ISETP.GE.U32.AND.EX P1, PT, R17, UR7, PT, P1 ;  /* 0x0000000711007c0c */ /* 0x000fc4000bf26110 */
[----:B------:R-:W-:Y:S02]  /*7630*/  PRMT R4, RZ, 0x7610, R4 ;  /* 0x00007610ff047816 */ /* 0x000fe40000000004 */
[----:B------:R-:W-:-:S09]  /*7640*/  @P3 LOP3.LUT R0, R0, 0x1, R7, 0x78, !PT ;  /* 0x0000000100003812 */ /* 0x000fd200078e7807 */
[----:B0-----:R-:W-:Y:S05]  /*7650*/  @P1 BRA `(.L_x_171) ;  /* 0x00000004004c1947 */ /* 0x001fea0003800000 */
[----:B------:R-:W-:Y:S01]  /*7660*/  ULDC.64 UR6, c[0x0][0x628] ;  /* 0x00018a0000067ab9 */ /* 0x000fe20000000a00 */
[----:B------:R-:W0:Y:S01]  /*7670*/  S2R R15, SR_CTAID.X ;  /* 0x00000000000f7919 */ /* 0x000e220000002500 */
[----:B------:R-:W-:Y:S01]  /*7680*/  ISETP.NE.U32.AND P1, PT, RZ, UR6, PT ;  /* 0x00000006ff007c0c */ /* 0x000fe2000bf25070 */
[----:B------:R-:W-:Y:S01]  /*7690*/  ULDC UR9, c[0x0][0x630] ;  /* 0x00018c0000097ab9 */ /* 0x000fe20000000800 */
[----:B------:R-:W-:Y:S01]  /*76a0*/  IMAD.MOV.U32 R4, RZ, RZ, R16 ;  /* 0x000000ffff047224 */ /* 0x000fe200078e0010 */
[----:B------:R-:W1:Y:S01]  /*76b0*/  S2R R14, SR_CTAID.Y ;  /* 0x00000000000e7919 */ /* 0x000e620000002600 */
[----:B------:R-:W-:Y:S01]  /*76c0*/  ISETP.NE.AND.EX P1, PT, RZ, UR7, PT, P1 ;  /* 0x00000007ff007c0c */ /* 0x000fe2000bf25310 */
[----:B------:R-:W-:-:S12]  /*76d0*/  IMAD.MOV.U32 R5, RZ, RZ, R17 ;  /* 0x000000ffff057224 */ /* 0x000fd800078e0011 */
[----:B------:R-:W-:Y:S05]  /*76e0*/  @!P1 BRA `(.L_x_172) ;  /* 0x0000000000289947 */ /* 0x000fea0003800000 */
[----:B------:R-:W-:Y:S02]  /*76f0*/  ULDC UR8, c[0x0][0x634] ;  /* 0x00018d0000087ab9 */ /* 0x000fe40000000800 */
[----:B------:R-:W-:-:S05]  /*7700*/  IADD3 R9, P1, R16, UR8, RZ ;  /* 0x0000000810097c10 */ /* 0x000fca000ff3e0ff */
[----:B------:R-:W-:-:S04]  /*7710*/  IMAD.X R19, RZ, RZ, R17, P1 ;  /* 0x000000ffff137224 */ /* 0x000fc800008e0611 */
[----:B------:R-:W-:-:S04]  /*7720*/  IMAD.WIDE.U32 R6, R19, UR6, RZ ;  /* 0x0000000613067c25 */ /* 0x000fc8000f8e00ff */
[----:B------:R-:W-:-:S04]  /*7730*/  IMAD.WIDE.U32 R6, P1, R9, UR7, R6 ;  /* 0x0000000709067c25 */ /* 0x000fc8000f820006 */
[----:B------:R-:W-:-:S04]  /*7740*/  IMAD.WIDE.U32 R8, R9, UR6, RZ ;  /* 0x0000000609087c25 */ /* 0x000fc8000f8e00ff */
[----:B------:R-:W-:Y:S01]  /*7750*/  IMAD.X R5, RZ, RZ, RZ, P1 ;  /* 0x000000ffff057224 */ /* 0x000fe200008e06ff */
[----:B------:R-:W-:Y:S01]  /*7760*/  IADD3 RZ, P1, R9, R6, RZ ;  /* 0x0000000609ff7210 */ /* 0x000fe20007f3e0ff */
[----:B------:R-:W-:-:S04]  /*7770*/  IMAD.MOV.U32 R4, RZ, RZ, R7 ;  /* 0x000000ffff047224 */ /* 0x000fc800078e0007 */
[----:B------:R-:W-:-:S08]  /*7780*/  IMAD.WIDE.U32.X R4, R19, UR7, R4, P1 ;  /* 0x0000000713047c25 */ /* 0x000fd000088e0404 */
.L_x_172:
[--C-:B------:R-:W-:Y:S01]  /*7790*/  SHF.R.U64 R8, R4, UR9, R5.reuse ;  /* 0x0000000904087c19 */ /* 0x100fe20008001205 */
[----:B------:R-:W-:Y:S01]  /*77a0*/  ULDC.64 UR6, c[0x0][0x620] ;  /* 0x0001880000067ab9 */ /* 0x000fe20000000a00 */
[----:B------:R-:W-:Y:S01]  /*77b0*/  SHF.R.U32.HI R4, RZ, UR9, R5 ;  /* 0x00000009ff047c19 */ /* 0x000fe20008011605 */
[----:B------:R-:W2:Y:S01]  /*77c0*/  LDC R24, c[0x0][0x144] ;  /* 0x00005100ff187b82 */ /* 0x000ea20000000800 */
[----:B------:R-:W-:Y:S01]  /*77d0*/  IADD3 R7, P1, RZ, -R8, RZ ;  /* 0x80000008ff077210 */ /* 0x000fe20007f3e0ff */
[----:B------:R-:W-:Y:S01]  /*77e0*/  ULDC.64 UR10, c[0x0][0x640] ;  /* 0x00019000000a7ab9 */ /* 0x000fe20000000a00 */
[----:B0-----:R-:W-:Y:S01]  /*77f0*/  I2FP.F32.U32 R9, R15 ;  /* 0x0000000f00097245 */ /* 0x001fe20000201000 */
[----:B------:R-:W-:Y:S02]  /*7800*/  ULDC UR8, c[0x0][0x608] ;  /* 0x0001820000087ab9 */ /* 0x000fe40000000800 */
[----:B------:R-:W-:Y:S01]  /*7810*/  IMAD.X R4, RZ, RZ, ~R4, P1 ;  /* 0x000000ffff047224 */ /* 0x000fe200008e0e04 */
[----:B------:R-:W-:Y:S01]  /*7820*/  ISETP.NE.U32.AND P1, PT, RZ, UR10, PT ;  /* 0x0000000aff007c0c */ /* 0x000fe2000bf25070 */
[----:B------:R-:W0:Y:S02]  /*7830*/  LDC R21, c[0x0][0x148] ;  /* 0x00005200ff157b82 */ /* 0x000e240000000800 */
[----:B------:R-:W-:Y:S01]  /*7840*/  IMAD R6, R4, UR6, RZ ;  /* 0x0000000604067c24 */ /* 0x000fe2000f8e02ff */
[----:B------:R-:W-:Y:S01]  /*7850*/  ISETP.NE.AND.EX P1, PT, RZ, UR11, PT, P1 ;  /* 0x0000000bff007c0c */ /* 0x000fe2000bf25310 */
[----:B------:R-:W-:Y:S01]  /*7860*/  IMAD.WIDE.U32 R4, R7, UR6, R16 ;  /* 0x0000000607047c25 */ /* 0x000fe2000f8e0010 */
[----:B------:R-:W-:-:S03]  /*7870*/  ULDC UR6, c[0x0][0x150] ;  /* 0x0000540000067ab9 */ /* 0x000fc60000000800 */
[----:B------:R-:W-:Y:S02]  /*7880*/  IMAD R7, R7, UR7, R6 ;  /* 0x0000000707077c24 */ /* 0x000fe4000f8e0206 */
[----:B------:R-:W-:Y:S01]  /*7890*/  FMUL R6, R9, UR6 ;  /* 0x0000000609067c20 */ /* 0x000fe20008400000 */
[----:B------:R-:W-:Y:S01]  /*78a0*/  ULDC UR6, c[0x0][0x618] ;  /* 0x0001860000067ab9 */ /* 0x000fe20000000800 */
[----:B------:R-:W-:Y:S01]  /*78b0*/  ULDC UR7, c[0x0][0x154] ;  /* 0x0000550000077ab9 */ /* 0x000fe20000000800 */
[----:B------:R-:W-:-:S03]  /*78c0*/  IMAD.IADD R5, R5, 0x1, R7 ;  /* 0x0000000105057824 */ /* 0x000fc600078e0207 */
[----:B------:R-:W3:Y:S02]  /*78d0*/  F2I.U32.TRUNC.NTZ R6, R6 ;  /* 0x0000000600067305 */ /* 0x000ee4000020f000 */
[----:B------:R-:W-:Y:S02]  /*78e0*/  SHF.R.U64 R9, R4, UR6, R5 ;  /* 0x0000000604097c19 */ /* 0x000fe40008001205 */
[----:B-1----:R-:W-:-:S05]  /*78f0*/  I2FP.F32.U32 R4, R14 ;  /* 0x0000000e00047245 */ /* 0x002fca0000201000 */
[----:B------:R-:W-:Y:S01]  /*7900*/  FMUL R22, R4, UR7 ;  /* 0x0000000704167c20 */ /* 0x000fe20008400000 */
[----:B------:R-:W-:Y:S01]  /*7910*/  SHF.R.U32.HI R4, RZ, UR6, R5 ;  /* 0x00000006ff047c19 */ /* 0x000fe20008011605 */
[----:B------:R-:W-:-:S03]  /*7920*/  ULDC UR6, c[0x0][0x658] ;  /* 0x0001960000067ab9 */ /* 0x000fc60000000800 */
[--C-:B------:R-:W-:Y:S01]  /*7930*/  SHF.R.U64 R20, R9, UR8, R4.reuse ;  /* 0x0000000809147c19 */ /* 0x100fe20008001204 */
[----:B------:R-:W1:Y:S01]  /*7940*/  F2I.U32.TRUNC.NTZ R22, R22 ;  /* 0x0000001600167305 */ /* 0x000e62000020f000 */
[----:B------:R-:W-:Y:S01]  /*7950*/  SHF.R.U32.HI R5, RZ, UR8, R4 ;  /* 0x00000008ff057c19 */ /* 0x000fe20008011604 */
[----:B---3--:R-:W-:-:S03]  /*7960*/  IMAD.MOV R6, RZ, RZ, -R6 ;  /* 0x000000ffff067224 */ /* 0x008fc600078e0a06 */
[----:B------:R-:W-:Y:S01]  /*7970*/  SHF.R.U64 R19, R20, UR6, R5 ;  /* 0x0000000614137c19 */ /* 0x000fe20008001205 */
[----:B--2---:R-:W-:Y:S01]  /*7980*/  IMAD R15, R24, R6, R15 ;  /* 0x00000006180f7224 */ /* 0x004fe200078e020f */
[----:B------:R-:W-:-:S03]  /*7990*/  SHF.R.U32.HI R23, RZ, UR6, R5 ;  /* 0x00000006ff177c19 */ /* 0x000fc60008011605 */
[----:B------:R-:W-:Y:S02]  /*79a0*/  IMAD.MOV.U32 R4, RZ, RZ, R19 ;  /* 0x000000ffff047224 */ /* 0x000fe400078e0013 */
[----:B------:R-:W-:Y:S01]  /*79b0*/  IMAD.MOV.U32 R5, RZ, RZ, R23 ;  /* 0x000000ffff057224 */ /* 0x000fe200078e0017 */
[----:B-1----:R-:W-:Y:S06]  /*79c0*/  @!P1 BRA `(.L_x_173) ;  /* 0x0000000000289947 */ /* 0x002fec0003800000 */
[----:B------:R-:W-:Y:S02]  /*79d0*/  ULDC UR6, c[0x0][0x64c] ;  /* 0x0001930000067ab9 */ /* 0x000fe40000000800 */
[----:B------:R-:W-:-:S05]  /*79e0*/  IADD3 R5, P1, R19, UR6, RZ ;  /* 0x0000000613057c10 */ /* 0x000fca000ff3e0ff */
[----:B------:R-:W-:-:S04]  /*79f0*/  IMAD.X R23, RZ, RZ, R23, P1 ;  /* 0x000000ffff177224 */ /* 0x000fc800008e0617 */
[----:B------:R-:W-:-:S04]  /*7a00*/  IMAD.WIDE.U32 R6, R23, UR10, RZ ;  /* 0x0000000a17067c25 */ /* 0x000fc8000f8e00ff */
[----:B------:R-:W-:-:S04]  /*7a10*/  IMAD.WIDE.U32 R6, P1, R5, UR11, R6 ;  /* 0x0000000b05067c25 */ /* 0x000fc8000f820006 */
[----:B------:R-:W-:-:S04]  /*7a20*/  IMAD.WIDE.U32 R4, R5, UR10, RZ ;  /* 0x0000000a05047c25 */ /* 0x000fc8000f8e00ff */
[----:B------:R-:W-:Y:S01]  /*7a30*/  IMAD.MOV.U32 R4, RZ, RZ, R7 ;  /* 0x000000ffff047224 */ /* 0x000fe200078e0007 */
[----:B------:R-:W-:Y:S01]  /*7a40*/  IADD3 RZ, P3, R5, R6, RZ ;  /* 0x0000000605ff7210 */ /* 0x000fe20007f7e0ff */
[----:B------:R-:W-:-:S04]  /*7a50*/  IMAD.X R5, RZ, RZ, RZ, P1 ;  /* 0x000000ffff057224 */ /* 0x000fc800008e06ff */
[----:B------:R-:W-:-:S08]  /*7a60*/  IMAD.WIDE.U32.X R4, R23, UR11, R4, P3 ;  /* 0x0000000b17047c25 */ /* 0x000fd000098e0404 */
.L_x_173:
[----:B------:R-:W-:Y:S01]  /*7a70*/  ISETP.NE.AND P1, PT, R2, 0x1, PT ;  /* 0x000000010200780c */ /* 0x000fe20003f25270 */
[----:B------:R-:W-:Y:S01]  /*7a80*/  ULDC UR6, c[0x0][0x648] ;  /* 0x0001920000067ab9 */ /* 0x000fe20000000800 */
[----:B------:R-:W-:Y:S01]  /*7a90*/  LOP3.LUT R20, R20, UR5, RZ, 0xc0, !PT ;  /* 0x0000000514147c12 */ /* 0x000fe2000f8ec0ff */
[----:B------:R-:W-:Y:S01]  /*7aa0*/  IMAD.MOV R22, RZ, RZ, -R22 ;  /* 0x000000ffff167224 */ /* 0x000fe200078e0a16 */
[----:B------:R-:W-:Y:S01]  /*7ab0*/  SHF.R.U64 R5, R4, UR6, R5 ;  /* 0x0000000604057c19 */ /* 0x000fe20008001205 */
[----:B------:R-:W-:Y:S01]  /*7ac0*/  ULDC UR6, c[0x0][0x638] ;  /* 0x00018e0000067ab9 */ /* 0x000fe20000000800 */
[----:B------:R-:W-:Y:S01]  /*7ad0*/  LOP3.LUT R6, R9, UR4, RZ, 0xc0, !PT ;  /* 0x0000000409067c12 */ /* 0x000fe2000f8ec0ff */
[----:B------:R-:W-:Y:S02]  /*7ae0*/  ULDC UR7, c[0x0][0x610] ;  /* 0x0001840000077ab9 */ /* 0x000fe40000000800 */
[----:B------:R-:W-:Y:S02]  /*7af0*/  IMAD.MOV R4, RZ, RZ, -R5 ;  /* 0x000000ffff047224 */ /* 0x000fe400078e0a05 */
[----:B------:R-:W-:-:S02]  /*7b00*/  IMAD R20, R5, UR13, R20 ;  /* 0x0000000d05147c24 */ /* 0x000fc4000f8e0214 */
[----:B0-----:R-:W-:Y:S02]  /*7b10*/  @P1 IMAD R15, R21, R22, R14 ;  /* 0x00000016150f1224 */ /* 0x001fe400078e020e */
[----:B------:R-:W-:Y:S01]  /*7b20*/  IMAD R19, R4, UR6, R19 ;  /* 0x0000000604137c24 */ /* 0x000fe2000f8e0213 */
[----:B------:R-:W-:Y:S01]  /*7b30*/  ULDC UR6, c[0x0][0x600] ;  /* 0x0001800000067ab9 */ /* 0x000fe20000000800 */
[----:B------:R-:W-:Y:S02]  /*7b40*/  IMAD R15, R20, UR7, R15 ;  /* 0x00000007140f7c24 */ /* 0x000fe4000f8e020f */
[----:B------:R-:W-:Y:S02]  /*7b50*/  IMAD R6, R19, UR6, R6 ;  /* 0x0000000613067c24 */ /* 0x000fe4000f8e0206 */
[----:B------:R-:W-:-:S03]  /*7b60*/  IMAD.MOV.U32 R4, RZ, RZ, 0x1 ;  /* 0x00000001ff047424 */ /* 0x000fc600078e00ff */
[----:B------:R-:W-:Y:S02]  /*7b70*/  SEL R20, R6, R15, !P1 ;  /* 0x0000000f06147207 */ /* 0x000fe40004800000 */
[----:B------:R-:W-:-:S07]  /*7b80*/  SEL R19, R15, R6, !P1 ;  /* 0x000000060f137207 */ /* 0x000fce0004800000 */
.L_x_171:
[----:B------:R-:W-:Y:S05]  /*7b90*/  BSYNC B1 ;  /* 0x0000000000017941 */ /* 0x000fea0003800000 */
.L_x_170:
[----:B------:R-:W-:-:S13]  /*7ba0*/  LOP3.LUT P1, RZ, R4, 0xff, RZ, 0xc0, !PT ;  /* 0x000000ff04ff7812 */ /* 0x000fda000782c0ff */
[----:B------:R-:W-:Y:S05]  /*7bb0*/  @P1 BRA `(.L_x_174) ;  /* 0xfffffff400241947 */ /* 0x000fea000383ffff */
[----:B------:R-:W-:Y:S05]  /*7bc0*/  BSYNC B0 ;  /* 0x0000000000007941 */ /* 0x000fea0003800000 */
.L_x_162:
[----:B------:R-:W-:-:S03]  /*7bd0*/  UMOV UR6, 0xffffffff ;  /* 0xffffffff00067882 */ /* 0x000fc60000000000 */
[----:B------:R-:W-:Y:S05]  /*7be0*/  BRA.DIV UR6, `(.L_x_175) ;  /* 0x0000000206f47947 */ /* 0x000fea000b800000 */
[----:B------:R-:W-:-:S13]  /*7bf0*/  ELECT P6, URZ, PT ;  /* 0x00000000003f782f */ /* 0x000fda00038c0000 */
.L_x_188:
[----:B------:R-:W-:Y:S04]  /*7c00*/  BSSY B0, `(.L_x_176) ;  /* 0x0000022000007945 */ /* 0x000fe80003800000 */
[----:B------:R-:W-:Y:S05]  /*7c10*/  @!P6 BRA `(.L_x_177) ;  /* 0x000000000080e947 */ /* 0x000fea0003800000 */
[----:B------:R-:W-:-:S04]  /*7c20*/  LOP3.LUT R18, R18, 0x2, RZ, 0xfc, !PT ;  /* 0x0000000212127812 */ /* 0x000fc800078efcff */
[----:B------:R-:W-:-:S13]  /*7c30*/  ISETP.NE.AND P0, PT, R18, 0x3, PT ;  /* 0x000000031200780c */ /* 0x000fda0003f05270 */
[----:B------:R-:W-:Y:S05]  /*7c40*/  @!P0 BRA `(.L_x_178) ;  /* 0x0000000000048947 */ /* 0x000fea0003800000 */
[----:B------:R-:W-:Y:S01]  /*7c50*/  BPT.TRAP 0x1 ;  /* 0x000000040000795c */ /* 0x000fe20000300000 */
.L_x_178:
[----:B------:R-:W0:Y:S01]  /*7c60*/  S2R R3, SR_CgaCtaId ;  /* 0x0000000000037919 */ /* 0x000e220000008800 */
[----:B------:R-:W-:-:S04]  /*7c70*/  MOV R2, 0x400 ;  /* 0x0000040000027802 */ /* 0x000fc80000000f00 */
[----:B0-----:R-:W-:Y:S02]  /*7c80*/  LEA R3, R3, R2, 0x18 ;  /* 0x0000000203037211 */ /* 0x001fe400078ec0ff */
[----:B------:R-:W-:-:S03]  /*7c90*/  SHF.L.U32 R2, R0, 0x1f, RZ ;  /* 0x0000001f00027819 */ /* 0x000fc600000006ff */
[----:B------:R-:W-:-:S04]  /*7ca0*/  VIADD R3, R3, 0x18 ;  /* 0x0000001803037836 */ /* 0x000fc80000000000 */
[C---:B------:R-:W-:Y:S02]  /*7cb0*/  IMAD R7, R12.reuse, 0x8, R3 ;  /* 0x000000080c077824 */ /* 0x040fe400078e0203 */
[----:B------:R-:W-:Y:S02]  /*7cc0*/  VIADD R12, R12, 0x1 ;  /* 0x000000010c0c7836 */ /* 0x000fe40000000000 */
[----:B------:R-:W0:Y:S03]  /*7cd0*/  SYNCS.PHASECHK.TRANS64.TRYWAIT P0, [R7+URZ], R2 ;  /* 0x00000002070075a7 */ /* 0x000e26000800017f */
[----:B------:R-:W-:-:S04]  /*7ce0*/  ISETP.NE.AND P1, PT, R12, 0x3, PT ;  /* 0x000000030c00780c */ /* 0x000fc80003f25270 */
[----:B------:R-:W-:Y:S02]  /*7cf0*/  SEL R5, RZ, 0x1, P1 ;  /* 0x00000001ff057807 */ /* 0x000fe40000800000 */
[----:B------:R-:W-:Y:S02]  /*7d00*/  SEL R12, R12, RZ, P1 ;  /* 0x000000ff0c0c7207 */ /* 0x000fe40000800000 */
[----:B------:R-:W-:-:S03]  /*7d10*/  LOP3.LUT R5, R0, R5, RZ, 0x3c, !PT ;  /* 0x0000000500057212 */ /* 0x000fc600078e3cff */
[----:B------:R-:W-:Y:S01]  /*7d20*/  IMAD R9, R12, 0x8, R3 ;  /* 0x000000080c097824 */ /* 0x000fe200078e0203 */
[----:B------:R-:W-:Y:S01]  /*7d30*/  SHF.L.U32 R4, R5, 0x1f, RZ ;  /* 0x0000001f05047819 */ /* 0x000fe200000006ff */
[----:B0-----:R-:W-:Y:S06]  /*7d40*/  @!P0 BRA `(.L_x_179) ;  /* 0x0000000000bc8947 */ /* 0x001fec0003800000 */
.L_x_189:
[----:B------:R-:W1:Y:S01]  /*7d50*/  SYNCS.PHASECHK.TRANS64.TRYWAIT P0, [R9+URZ], R4 ;  /* 0x00000004090075a7 */ /* 0x000e62000800017f */
[----:B------:R-:W-:-:S05]  /*7d60*/  VIADD R0, R12, 0x1 ;  /* 0x000000010c007836 */ /* 0x000fca0000000000 */
[----:B------:R-:W-:-:S04]  /*7d70*/  ISETP.NE.AND P1, PT, R0, 0x3, PT ;  /* 0x000000030000780c */ /* 0x000fc80003f25270 */
[----:B0-----:R-:W-:Y:S02]  /*7d80*/  SEL R2, RZ, 0x1, P1 ;  /* 0x00000001ff027807 */ /* 0x001fe40000800000 */
[----:B------:R-:W-:Y:S02]  /*7d90*/  SEL R0, R0, RZ, P1 ;  /* 0x000000ff00007207 */ /* 0x000fe40000800000 */
[----:B------:R-:W-:Y:S01]  /*7da0*/  LOP3.LUT R2, R5, R2, RZ, 0x3c, !PT ;  /* 0x0000000205027212 */ /* 0x000fe200078e3cff */
[----:B-1----:R-:W-:Y:S06]  /*7db0*/  @!P0 BRA `(.L_x_180) ;  /* 0x0000000000b48947 */ /* 0x002fec0003800000 */
.L_x_190:
[----:B------:R-:W-:Y:S01]  /*7dc0*/  IMAD R3, R0, 0x8, R3 ;  /* 0x0000000800037824 */ /* 0x000fe200078e0203 */
[----:B------:R-:W-:-:S07]  /*7dd0*/  SHF.L.U32 R0, R2, 0x1f, RZ ;  /* 0x0000001f02007819 */ /* 0x000fce00000006ff */
.L_x_181:
[----:B-1----:R1:W2:Y:S02]  /*7de0*/  SYNCS.PHASECHK.TRANS64.TRYWAIT P0, [R3+URZ], R0 ;  /* 0x00000000030075a7 */ /* 0x0022a4000800017f */
[----:B--2---:R-:W-:Y:S05]  /*7df0*/  @!P0 NANOSLEEP.SYNCS 0x989680 ;  /* 0x009896800000895d */ /* 0x004fea0003900000 */
[----:B------:R-:W2:Y:S02]  /*7e00*/  @!P0 SYNCS.PHASECHK.TRANS64 P0, [R3+URZ], R0 ;  /* 0x00000000030085a7 */ /* 0x000ea4000800007f */
[----:B--2---:R-:W-:Y:S05]  /*7e10*/  @!P0 BRA `(.L_x_181) ;  /* 0xfffffffc00f08947 */ /* 0x004fea000383ffff */
.L_x_177:
[----:B------:R-:W-:Y:S05]  /*7e20*/  BSYNC B0 ;  /* 0x0000000000007941 */ /* 0x000fea0003800000 */
.L_x_176:
[----:B------:R-:W-:Y:S05]  /*7e30*/  EXIT ;  /* 0x000000000000794d */ /* 0x000fea0003800000 */
.L_x_17:
[----:B-1----:R1:W2:Y:S02]  /*7e40*/  SYNCS.PHASECHK.TRANS64.TRYWAIT P1, [R3+URZ], R0 ;  /* 0x00000000030075a7 */ /* 0x0022a4000802017f */
[----:B--2---:R-:W-:Y:S05]  /*7e50*/  @!P1 NANOSLEEP.SYNCS 0x989680 ;  /* 0x009896800000995d */ /* 0x004fea0003900000 */
[----:B------:R-:W2:Y:S02]  /*7e60*/  @!P1 SYNCS.PHASECHK.TRANS64 P1, [R3+URZ], R0 ;  /* 0x00000000030095a7 */ /* 0x000ea4000802007f */
[----:B--2---:R-:W-:Y:S05]  /*7e70*/  @!P1 BRA `(.L_x_17) ;  /* 0xfffffffc00f09947 */ /* 0x004fea000383ffff */
[----:B------:R-:W-:Y:S05]  /*7e80*/  BRA `(.L_x_16) ;  /* 0xffffff9400807947 */ /* 0x000fea000383ffff */
.L_x_22:
[----:B-1----:R-:W-:-:S04]  /*7e90*/  IMAD.U32 R4, RZ, RZ, UR8 ;  /* 0x00000008ff047e24 */ /* 0x002fc8000f8e00ff */
[----:B------:R1:W2:Y:S03]  /*7ea0*/  SYNCS.PHASECHK.TRANS64.TRYWAIT P1, [R4+URZ], R3 ;  /* 0x00000003040075a7 */ /* 0x0002a6000802017f */
[----:B--2---:R-:W-:Y:S05]  /*7eb0*/  @!P1 NANOSLEEP.SYNCS 0x989680 ;  /* 0x009896800000995d */ /* 0x004fea0003900000 */
[----:B------:R-:W2:Y:S02]  /*7ec0*/  @!P1 SYNCS.PHASECHK.TRANS64 P1, [R4+URZ], R3 ;  /* 0x00000003040095a7 */ /* 0x000ea4000802007f */
[----:B--2---:R-:W-:Y:S05]  /*7ed0*/  @!P1 BRA `(.L_x_22) ;  /* 0xfffffffc00ec9947 */ /* 0x004fea000383ffff */
[----:B------:R-:W-:Y:S05]  /*7ee0*/  BRA `(.L_x_21) ;  /* 0xffffff9800bc7947 */ /* 0x000fea000383ffff */
.L_x_163:
[----:B------:R-:W-:Y:S01]  /*7ef0*/  BSSY B1, `(.L_x_182) ;  /* 0x0000006000017945 */ /* 0x000fe20003800000 */
[----:B------:R-:W-:-:S07]  /*7f00*/  IMAD.MOV.U32 R15, RZ, RZ, -0x1 ;  /* 0xffffffffff0f7424 */ /* 0x000fce00078e00ff */
[----:B------:R-:W-:Y:S05]  /*7f10*/  WARPSYNC.COLLECTIVE R15, `(.L_x_183) ;  /* 0x000000000f0c7348 */ /* 0x000fea0003c00000 */
[----:B------:R-:W-:Y:S02]  /*7f20*/  ELECT P6, UR62, PT ;  /* 0x00000000003e782f */ /* 0x000fe400038c0000 */
[----:B------:R-:W-:Y:S01]  /*7f30*/  MOV R14, UR62 ;  /* 0x0000003e000e7c02 */ /* 0x000fe20008000f00 */
[----:B------:R-:W-:Y:S10]  /*7f40*/  ENDCOLLECTIVE ;  /* 0x000000000000791b */ /* 0x000ff40003800000 */
.L_x_183:
[----:B------:R-:W-:Y:S05]  /*7f50*/  BSYNC B1 ;  /* 0x0000000000017941 */ /* 0x000fea0003800000 */
.L_x_182:
[----:B------:R-:W-:Y:S05]  /*7f60*/  BRA `(.L_x_184) ;  /* 0xfffffff000447947 */ /* 0x000fea000383ffff */
.L_x_166:
[----:B0-----:R0:W1:Y:S02]  /*7f70*/  SYNCS.PHASECHK.TRANS64.TRYWAIT P1, [R14+URZ+0x18], R7 ;  /* 0x000018070e0075a7 */ /* 0x001064000802017f */
[----:B-1----:R-:W-:Y:S05]  /*7f80*/  @!P1 NANOSLEEP.SYNCS 0x989680 ;  /* 0x009896800000995d */ /* 0x002fea0003900000 */
[----:B------:R-:W1:Y:S02]  /*7f90*/  @!P1 SYNCS.PHASECHK.TRANS64 P1, [R14+URZ+0x18], R7 ;  /* 0x000018070e0095a7 */ /* 0x000e64000802007f */
[----:B-1----:R-:W-:Y:S05]  /*7fa0*/  @!P1 BRA `(.L_x_166) ;  /* 0xfffffffc00f09947 */ /* 0x002fea000383ffff */
[----:B------:R-:W-:Y:S05]  /*7fb0*/  BRA `(.L_x_185) ;  /* 0xfffffff000787947 */ /* 0x000fea000383ffff */
.L_x_175:
[----:B------:R-:W-:Y:S01]  /*7fc0*/  BSSY B0, `(.L_x_186) ;  /* 0x0000006000007945 */ /* 0x000fe20003800000 */
[----:B------:R-:W-:-:S07]  /*7fd0*/  IMAD.MOV.U32 R15, RZ, RZ, -0x1 ;  /* 0xffffffffff0f7424 */ /* 0x000fce00078e00ff */
[----:B------:R-:W-:Y:S05]  /*7fe0*/  WARPSYNC.COLLECTIVE R15, `(.L_x_187) ;  /* 0x000000000f0c7348 */ /* 0x000fea0003c00000 */
[----:B------:R-:W-:Y:S02]  /*7ff0*/  ELECT P6, UR62, PT ;  /* 0x00000000003e782f */ /* 0x000fe400038c0000 */
[----:B------:R-:W-:Y:S01]  /*8000*/  MOV R14, UR62 ;  /* 0x0000003e000e7c02 */ /* 0x000fe20008000f00 */
[----:B------:R-:W-:Y:S10]  /*8010*/  ENDCOLLECTIVE ;  /* 0x000000000000791b */ /* 0x000ff40003800000 */
.L_x_187:
[----:B------:R-:W-:Y:S05]  /*8020*/  BSYNC B0 ;  /* 0x0000000000007941 */ /* 0x000fea0003800000 */
.L_x_186:
[----:B------:R-:W-:Y:S05]  /*8030*/  BRA `(.L_x_188) ;  /* 0xfffffff800f07947 */ /* 0x000fea000383ffff */
.L_x_179:
[----:B0-----:R0:W1:Y:S02]  /*8040*/  SYNCS.PHASECHK.TRANS64.TRYWAIT P0, [R7+URZ], R2 ;  /* 0x00000002070075a7 */ /* 0x001064000800017f */
[----:B-1----:R-:W-:Y:S05]  /*8050*/  @!P0 NANOSLEEP.SYNCS 0x989680 ;  /* 0x009896800000895d */ /* 0x002fea0003900000 */
[----:B------:R-:W1:Y:S02]  /*8060*/  @!P0 SYNCS.PHASECHK.TRANS64 P0, [R7+URZ], R2 ;  /* 0x00000002070085a7 */ /* 0x000e64000800007f */
[----:B-1----:R-:W-:Y:S05]  /*8070*/  @!P0 BRA `(.L_x_179) ;  /* 0xfffffffc00f08947 */ /* 0x002fea000383ffff */
[----:B------:R-:W-:Y:S05]  /*8080*/  BRA `(.L_x_189) ;  /* 0xfffffffc00307947 */ /* 0x000fea000383ffff */
.L_x_180:
[----:B0-----:R0:W1:Y:S02]  /*8090*/  SYNCS.PHASECHK.TRANS64.TRYWAIT P0, [R9+URZ], R4 ;  /* 0x00000004090075a7 */ /* 0x001064000800017f */
[----:B-1----:R-:W-:Y:S05]  /*80a0*/  @!P0 NANOSLEEP.SYNCS 0x989680 ;  /* 0x009896800000895d */ /* 0x002fea0003900000 */
[----:B------:R-:W1:Y:S02]  /*80b0*/  @!P0 SYNCS.PHASECHK.TRANS64 P0, [R9+URZ], R4 ;  /* 0x00000004090085a7 */ /* 0x000e64000800007f */
[----:B-1----:R-:W-:Y:S05]  /*80c0*/  @!P0 BRA `(.L_x_180) ;  /* 0xfffffffc00f08947 */ /* 0x002fea000383ffff */
[----:B------:R-:W-:Y:S05]  /*80d0*/  BRA `(.L_x_190) ;  /* 0xfffffffc00387947 */ /* 0x000fea000383ffff */
.L_x_191:
[----:B------:R-:W-:-:S00]  /*80e0*/  BRA `(.L_x_191) ;  /* 0xfffffffc00fc7947 */ /* 0x000fc0000383ffff */
[----:B------:R-:W-:-:S00]  /*80f0*/  NOP ;  /* 0x0000000000007918 */ /* 0x000fc00000000000 */
        /* <DEDUP_REMOVED lines=8> */
.L_x_192:


//--------------------- .nv.global.init           --------------------------
	.section	.nv.global.init,"aw",@progbits
.nv.global.init:
	.type		$str$22,@object
	.size		$str$22,($str$23 - $str$22)
$str$22:
        /*0000*/ 	.byte	0x6b, 0x5f, 0x74, 0x69, 0x6c, 0x65, 0x5f, 0x63, 0x6f, 0x75, 0x6e, 0x74, 0x20, 0x3e, 0x3d, 0x20
        /*0010*/ 	.byte	0x31, 0x00
	.type		$str$23,@object
	.size		$str$23,(__unnamed_1 - $str$23)
$str$23:
        /*0012*/ 	.byte	0x2f, 0x74, 0x6d, 0x70, 0x2f, 0x63, 0x75, 0x74, 0x6c, 0x61, 0x73, 0x73, 0x5f, 0x73, 0x77, 0x65
        /*0022*/ 	.byte	0x65, 0x70, 0x5f, 0x73, 0x72, 0x63, 0x2f, 0x69, 0x6e, 0x63, 0x6c, 0x75, 0x64, 0x65, 0x2f, 0x63
        /*0032*/ 	.byte	0x75, 0x74, 0x6c, 0x61, 0x73, 0x73, 0x2f, 0x67, 0x65, 0x6d, 0x6d, 0x2f, 0x63, 0x6f, 0x6c, 0x6c
        /*0042*/ 	.byte	0x65, 0x63, 0x74, 0x69, 0x76, 0x65, 0x2f, 0x73, 0x6d, 0x39, 0x30, 0x5f, 0x6d, 0x6d, 0x61, 0x5f
        /*0052*/ 	.byte	0x74, 0x6d, 0x61, 0x5f, 0x67, 0x6d, 0x6d, 0x61, 0x5f, 0x73, 0x73, 0x5f, 0x77, 0x61, 0x72, 0x70
        /*0062*/ 	.byte	0x73, 0x70, 0x65, 0x63, 0x69, 0x61, 0x6c, 0x69, 0x7a, 0x65, 0x64, 0x2e, 0x68, 0x70, 0x70, 0x00
	.type		__unnamed_1,@object
	.size		__unnamed_1,(.L_0 - __unnamed_1)
__unnamed_1:
        /*0072*/ 	.byte	0x76, 0x6f, 0x69, 0x64, 0x20, 0x63, 0x75, 0x74, 0x6c, 0x61, 0x73, 0x73, 0x3a, 0x3a, 0x67, 0x65
        /* <DEDUP_REMOVED lines=180> */
        /*0bc2*/ 	.byte	0x74, 0x69, 0x74, 0x79, 0x5d, 0x00
.L_0:


//--------------------- .nv.shared._ZN7cutlass13device_kernelINS_4gemm6kernel13GemmUniversalIN4cute5tupleIJiiiiEEENS1_10collective13CollectiveMmaINS1_34MainloopSm90TmaGmmaWarpSpecializedILi3ENS5_IJNS4_1CILi1EEESB_SB_EEENS1_35KernelTmaWarpSpecializedCooperativeEEENS5_IJNSA_ILi128EEESF_SF_EEENS_10bfloat16_tENS5_IJlSB_lEEESH_SI_NS4_8TiledMMAINS4_8MMA_AtomIJNS4_4SM904GMMA28MMA_64x128x16_F32BF16BF16_SSILNSM_5MajorE0ELSO_0ELNSM_7ScaleInE1ELSP_1EEEEEENS4_6LayoutINS5_IJNSA_ILi2EEESB_SB_EEENS5_IJSB_NSA_ILi0EEESV_EEEEENS5_IJNS4_10UnderscoreESY_SY_EEEEENS4_13SM90_TMA_LOADENS4_14ComposedLayoutINS4_7SwizzleILi3ELi4ELi3EEENS4_18smem_ptr_flag_bitsILi16EEENSS_INS5_IJNSA_ILi8EEENSA_ILi64EEEEEENS5_IJS18_SB_EEEEEEEvNS4_8identityES11_S1C_vS1D_EENS_8epilogue10collective6detail29Sm90TmaWarpSpecializedAdapterINS1G_15DefaultEpilogueISH_SI_SI_NS1F_6thread17LinearCombinationISH_Li1EffLNS1K_9ScaleType4KindE0ELNS_15FloatRoundStyleE2ESH_EENS1_15EpilogueDefaultEEEEEvvEEEEvNT_6ParamsE --------------------------
	.section	.nv.shared._ZN7cutlass13device_kernelINS_4gemm6kernel13GemmUniversalIN4cute5tupleIJiiiiEEENS1_10collective13CollectiveMmaINS1_34MainloopSm90TmaGmmaWarpSpecializedILi3ENS5_IJNS4_1CILi1EEESB_SB_EEENS1_35KernelTmaWarpSpecializedCooperativeEEENS5_IJNSA_ILi128EEESF_SF_EEENS_10bfloat16_tENS5_IJlSB_lEEESH_SI_NS4_8TiledMMAINS4_8MMA_AtomIJNS4_4SM904GMMA28MMA_64x128x16_F32BF16BF16_SSILNSM_5MajorE0ELSO_0ELNSM_7ScaleInE1ELSP_1EEEEEENS4_6LayoutINS5_IJNSA_ILi2EEESB_SB_EEENS5_IJSB_NSA_ILi0EEESV_EEEEENS5_IJNS4_10UnderscoreESY_SY_EEEEENS4_13SM90_TMA_LOADENS4_14ComposedLayoutINS4_7SwizzleILi3ELi4ELi3EEENS4_18smem_ptr_flag_bitsILi16EEENSS_INS5_IJNSA_ILi8EEENSA_ILi64EEEEEENS5_IJS18_SB_EEEEEEEvNS4_8identityES11_S1C_vS1D_EENS_8epilogue10collective6detail29Sm90TmaWarpSpecializedAdapterINS1G_15DefaultEpilogueISH_SI_SI_NS1F_6thread17LinearCombinationISH_Li1EffLNS1K_9ScaleType4KindE0ELNS_15FloatRoundStyleE2ESH_EENS1_15EpilogueDefaultEEEEEvvEEEEvNT_6ParamsE,"aw",@nobits
	.sectionflags	@""
	.align	16
	.zero		1024


//--------------------- .nv.shared.reserved.0     --------------------------
	.section	.nv.shared.reserved.0,"aw",@nobits
	.weak		__nv_reservedSMEM_offset_0_alias
	.size		__nv_reservedSMEM_offset_0_alias, 0, 0
	.other		__nv_reservedSMEM_offset_0_alias,@"STO_CUDA_RESERVED_SHARED STV_DEFAULT"
__nv_reservedSMEM_offset_0_alias:
	.zero		0


//--------------------- .nv.global                --------------------------
	.section	.nv.global,"aw",@nobits
.nv.global:
	.type		_ZN39_INTERNAL_c1eac590_4_k_cu_b9a938fd_27094cute1_E,@object
	.size		_ZN39_INTERNAL_c1eac590_4_k_cu_b9a938fd_27094cute1_E,(_ZN39_INTERNAL_c1eac590_4_k_cu_b9a938fd_27094cuda3std3__45__cpo6cbeginE - _ZN39_INTERNAL_c1eac590_4_k_cu_b9a938fd_27094cute1_E)
_ZN39_INTERNAL_c1eac590_4_k_cu_b9a938fd_27094cute1_E:
	.zero		1
	.type		_ZN39_INTERNAL_c1eac590_4_k_cu_b9a938fd_27094cuda3std3__45__cpo6cbeginE,@object
	.size		_ZN39_INTERNAL_c1eac590_4_k_cu_b9a938fd_27094cuda3std3__45__cpo6cbeginE,(_ZN39_INTERNAL_c1eac590_4_k_cu_b9a938fd_27094cuda3std3__48in_placeE - _ZN39_INTERNAL_c1eac590_4_k_cu_b9a938fd_27094cuda3std3__45__cpo6cbeginE)
_ZN39_INTERNAL_c1eac590_4_k_cu_b9a938fd_27094cuda3std3__45__cpo6cbeginE:
	.zero		1
	.type		_ZN39_INTERNAL_c1eac590_4_k_cu_b9a938fd_27094cuda3std3__48in_placeE,@object
	.size		_ZN39_INTERNAL_c1eac590_4_k_cu_b9a938fd_27094cuda3std3__48in_placeE,(_ZN39_INTERNAL_c1eac590_4_k_cu_b9a938fd_27094cuda3std6ranges3__45__cpo9iter_moveE - _ZN39_INTERNAL_c1eac590_4_k_cu_b9a938fd_27094cuda3std3__48in_placeE)
_ZN39_INTERNAL_c1eac590_4_k_cu_b9a938fd_27094cuda3std3__48in_placeE:
	.zero		1
	.type		_ZN39_INTERNAL_c1eac590_4_k_cu_b9a938fd_27094cuda3std6ranges3__45__cpo9iter_moveE,@object
	.size		_ZN39_INTERNAL_c1eac590_4_k_cu_b9a938fd_27094cuda3std6ranges3__45__cpo9iter_moveE,(_ZN39_INTERNAL_c1eac590_4_k_cu_b9a938fd_27094cuda3std3__45__cpo5beginE - _ZN39_INTERNAL_c1eac590_4_k_cu_b9a938fd_27094cuda3std6ranges3__45__cpo9iter_moveE)
_ZN39_INTERNAL_c1eac590_4_k_cu_b9a938fd_27094cuda3std6ranges3__45__cpo9iter_moveE:
	.zero		1
	.type		_ZN39_INTERNAL_c1eac590_4_k_cu_b9a938fd_27094cuda3std3__45__cpo5beginE,@object
	.size		_ZN39_INTERNAL_c1eac590_4_k_cu_b9a938fd_27094cuda3std3__45__cpo5beginE,(_ZN39_INTERNAL_c1eac590_4_k_cu_b9a938fd_27094cuda3std3__441_GLOBAL__N__c1eac590_4_k_cu_b9a938fd_27096ignoreE - _ZN39_INTERNAL_c1eac590_4_k_cu_b9a938fd_27094cuda3std3__45__cpo5beginE)
_ZN39_INTERNAL_c1eac590_4_k_cu_b9a938fd_27094cuda3std3__45__cpo5beginE:
	.zero		1
	.type		_ZN39_INTERNAL_c1eac590_4_k_cu_b9a938fd_27094cuda3std3__441_GLOBAL__N__c1eac590_4_k_cu_b9a938fd_27096ignoreE,@object
	.size		_ZN39_INTERNAL_c1eac590_4_k_cu_b9a938fd_27094cuda3std3__441_GLOBAL__N__c1eac590_4_k_cu_b9a938fd_27096ignoreE,(_ZN39_INTERNAL_c1eac590_4_k_cu_b9a938fd_27094cute7productE - _ZN39_INTERNAL_c1eac590_4_k_cu_b9a938fd_27094cuda3std3__441_GLOBAL__N__c1eac590_4_k_cu_b9a938fd_27096ignoreE)
_ZN39_INTERNAL_c1eac590_4_k_cu_b9a938fd_27094cuda3std3__441_GLOBAL__N__c1eac590_4_k_cu_b9a938fd_27096ignoreE:
	.zero		1
	.type		_ZN39_INTERNAL_c1eac590_4_k_cu_b9a938fd_27094cute7productE,@object
	.size		_ZN39_INTERNAL_c1eac590_4_k_cu_b9a938fd_27094cute7productE,(_ZN39_INTERNAL_c1eac590_4_k_cu_b9a938fd_27094cuda3std3__45__cpo3endE - _ZN39_INTERNAL_c1eac590_4_k_cu_b9a938fd_27094cute7productE)
_ZN39_INTERNAL_c1eac590_4_k_cu_b9a938fd_27094cute7productE:
	.zero		1
	.type		_ZN39_INTERNAL_c1eac590_4_k_cu_b9a938fd_27094cuda3std3__45__cpo3endE,@object
	.size		_ZN39_INTERNAL_c1eac590_4_k_cu_b9a938fd_27094cuda3std3__45__cpo3endE,(_ZN39_INTERNAL_c1eac590_4_k_cu_b9a938fd_27094cuda3std3__419piecewise_constructE - _ZN39_INTERNAL_c1eac590_4_k_cu_b9a938fd_27094cuda3std3__45__cpo3endE)
_ZN39_INTERNAL_c1eac590_4_k_cu_b9a938fd_27094cuda3std3__45__cpo3endE:
	.zero		1
	.type		_ZN39_INTERNAL_c1eac590_4_k_cu_b9a938fd_27094cuda3std3__419piecewise_constructE,@object
	.size		_ZN39_INTERNAL_c1eac590_4_k_cu_b9a938fd_27094cuda3std3__419piecewise_constructE,(_ZN39_INTERNAL_c1eac590_4_k_cu_b9a938fd_27094cuda3std3__45__cpo4cendE - _ZN39_INTERNAL_c1eac590_4_k_cu_b9a938fd_27094cuda3std3__419piecewise_constructE)
_ZN39_INTERNAL_c1eac590_4_k_cu_b9a938fd_27094cuda3std3__419piecewise_constructE:
	.zero		1
	.type		_ZN39_INTERNAL_c1eac590_4_k_cu_b9a938fd_27094cuda3std3__45__cpo4cendE,@object
	.size		_ZN39_INTERNAL_c1eac590_4_k_cu_b9a938fd_27094cuda3std3__45__cpo4cendE,(_ZN39_INTERNAL_c1eac590_4_k_cu_b9a938fd_27094cuda3std6ranges3__45__cpo4swapE - _ZN39_INTERNAL_c1eac590_4_k_cu_b9a938fd_27094cuda3std3__45__cpo4cendE)
_ZN39_INTERNAL_c1eac590_4_k_cu_b9a938fd_27094cuda3std3__45__cpo4cendE:
	.zero		1
	.type		_ZN39_INTERNAL_c1eac590_4_k_cu_b9a938fd_27094cuda3std6ranges3__45__cpo4swapE,@object
	.size		_ZN39_INTERNAL_c1eac590_4_k_cu_b9a938fd_27094cuda3std6ranges3__45__cpo4swapE,(.L_8 - _ZN39_INTERNAL_c1eac590_4_k_cu_b9a938fd_27094cuda3std6ranges3__45__cpo4swapE)
_ZN39_INTERNAL_c1eac590_4_k_cu_b9a938fd_27094cuda3std6ranges3__45__cpo4swapE:
	.zero		1
.L_8:


//--------------------- .nv.constant0._ZN7cutlass13device_kernelINS_4gemm6kernel13GemmUniversalIN4cute5tupleIJiiiiEEENS1_10collective13CollectiveMmaINS1_34MainloopSm90TmaGmmaWarpSpecializedILi3ENS5_IJNS4_1CILi1EEESB_SB_EEENS1_35KernelTmaWarpSpecializedCooperativeEEENS5_IJNSA_ILi128EEESF_SF_EEENS_10bfloat16_tENS5_IJlSB_lEEESH_SI_NS4_8TiledMMAINS4_8MMA_AtomIJNS4_4SM904GMMA28MMA_64x128x16_F32BF16BF16_SSILNSM_5MajorE0ELSO_0ELNSM_7ScaleInE1ELSP_1EEEEEENS4_6LayoutINS5_IJNSA_ILi2EEESB_SB_EEENS5_IJSB_NSA_ILi0EEESV_EEEEENS5_IJNS4_10UnderscoreESY_SY_EEEEENS4_13SM90_TMA_LOADENS4_14ComposedLayoutINS4_7SwizzleILi3ELi4ELi3EEENS4_18smem_ptr_flag_bitsILi16EEENSS_INS5_IJNSA_ILi8EEENSA_ILi64EEEEEENS5_IJS18_SB_EEEEEEEvNS4_8identityES11_S1C_vS1D_EENS_8epilogue10collective6detail29Sm90TmaWarpSpecializedAdapterINS1G_15DefaultEpilogueISH_SI_SI_NS1F_6thread17LinearCombinationISH_Li1EffLNS1K_9ScaleType4KindE0ELNS_15FloatRoundStyleE2ESH_EENS1_15EpilogueDefaultEEEEEvvEEEEvNT_6ParamsE --------------------------
	.section	.nv.constant0._ZN7cutlass13device_kernelINS_4gemm6kernel13GemmUniversalIN4cute5tupleIJiiiiEEENS1_10collective13CollectiveMmaINS1_34MainloopSm90TmaGmmaWarpSpecializedILi3ENS5_IJNS4_1CILi1EEESB_SB_EEENS1_35KernelTmaWarpSpecializedCooperativeEEENS5_IJNSA_ILi128EEESF_SF_EEENS_10bfloat16_tENS5_IJlSB_lEEESH_SI_NS4_8TiledMMAINS4_8MMA_AtomIJNS4_4SM904GMMA28MMA_64x128x16_F32BF16BF16_SSILNSM_5MajorE0ELSO_0ELNSM_7ScaleInE1ELSP_1EEEEEENS4_6LayoutINS5_IJNSA_ILi2EEESB_SB_EEENS5_IJSB_NSA_ILi0EEESV_EEEEENS5_IJNS4_10UnderscoreESY_SY_EEEEENS4_13SM90_TMA_LOADENS4_14ComposedLayoutINS4_7SwizzleILi3ELi4ELi3EEENS4_18smem_ptr_flag_bitsILi16EEENSS_INS5_IJNSA_ILi8EEENSA_ILi64EEEEEENS5_IJS18_SB_EEEEEEEvNS4_8identityES11_S1C_vS1D_EENS_8epilogue10collective6detail29Sm90TmaWarpSpecializedAdapterINS1G_15DefaultEpilogueISH_SI_SI_NS1F_6thread17LinearCombinationISH_Li1EffLNS1K_9ScaleType4KindE0ELNS_15FloatRoundStyleE2ESH_EENS1_15EpilogueDefaultEEEEEvvEEEEvNT_6ParamsE,"a",@progbits
	.sectionflags	@""
	.align	4
.nv.constant0._ZN7cutlass13device_kernelINS_4gemm6kernel13GemmUniversalIN4cute5tupleIJiiiiEEENS1_10collective13CollectiveMmaINS1_34MainloopSm90TmaGmmaWarpSpecializedILi3ENS5_IJNS4_1CILi1EEESB_SB_EEENS1_35KernelTmaWarpSpecializedCooperativeEEENS5_IJNSA_ILi128EEESF_SF_EEENS_10bfloat16_tENS5_IJlSB_lEEESH_SI_NS4_8TiledMMAINS4_8MMA_AtomIJNS4_4SM904GMMA28MMA_64x128x16_F32BF16BF16_SSILNSM_5MajorE0ELSO_0ELNSM_7ScaleInE1ELSP_1EEEEEENS4_6LayoutINS5_IJNSA_ILi2EEESB_SB_EEENS5_IJSB_NSA_ILi0EEESV_EEEEENS5_IJNS4_10UnderscoreESY_SY_EEEEENS4_13SM90_TMA_LOADENS4_14ComposedLayoutINS4_7SwizzleILi3ELi4ELi3EEENS4_18smem_ptr_flag_bitsILi16EEENSS_INS5_IJNSA_ILi8EEENSA_ILi64EEEEEENS5_IJS18_SB_EEEEEEEvNS4_8identityES11_S1C_vS1D_EENS_8epilogue10collective6detail29Sm90TmaWarpSpecializedAdapterINS1G_15DefaultEpilogueISH_SI_SI_NS1F_6thread17LinearCombinationISH_Li1EffLNS1K_9ScaleType4KindE0ELNS_15FloatRoundStyleE2ESH_EENS1_15EpilogueDefaultEEEEEvvEEEEvNT_6ParamsE:
	.zero		1664


//--------------------- SYMBOLS --------------------------

	.type		.nv.reservedSmem.offset0,@object
	.size		.nv.reservedSmem.offset0,0x4
	.type		__assertfail,@function
